// auto-generated by cutlass_sweep.gemm — config: {"arch": "sm_100", "cluster_m": 1, "cluster_n": 1, "dtype": "e4m3", "dtype_b": "e4m3", "layout": "nt", "stages": 0, "tile_k": 32, "tile_m": 64, "tile_n": 128}
#include "cutlass/cutlass.h"
#include "cutlass/gemm/collective/collective_builder.hpp"
#include "cutlass/gemm/device/gemm_universal_adapter.h"
#include "cutlass/gemm/kernel/gemm_universal.hpp"
#include "cutlass/epilogue/collective/collective_builder.hpp"

using ElemA = cutlass::float_e4m3_t;
using ElemB = cutlass::float_e4m3_t;
using ElemCD = cutlass::float_e4m3_t;
using Acc  = float;
using TileShape    = cute::Shape<cute::_64, cute::_128, cute::_32>;
using ClusterShape = cute::Shape<cute::_1, cute::_1, cute::_1>;

using CollectiveEpilogue = typename cutlass::epilogue::collective::CollectiveBuilder<
    cutlass::arch::Sm100, cutlass::arch::OpClassTensorOp,
    TileShape, ClusterShape,
    cutlass::epilogue::collective::EpilogueTileAuto,
    Acc, Acc,
    ElemCD, cutlass::layout::RowMajor, 128 / cutlass::sizeof_bits<ElemCD>::value,
    ElemCD, cutlass::layout::RowMajor, 128 / cutlass::sizeof_bits<ElemCD>::value,
    cutlass::epilogue::collective::EpilogueScheduleAuto
  >::CollectiveOp;

using CollectiveMainloop = typename cutlass::gemm::collective::CollectiveBuilder<
    cutlass::arch::Sm100, cutlass::arch::OpClassTensorOp,
    ElemA, cutlass::layout::RowMajor, 128 / cutlass::sizeof_bits<ElemA>::value,
    ElemB, cutlass::layout::ColumnMajor, 128 / cutlass::sizeof_bits<ElemB>::value,
    Acc,
    TileShape, ClusterShape,
    cutlass::gemm::collective::StageCountAutoCarveout<static_cast<int>(sizeof(typename CollectiveEpilogue::SharedStorage))>,
    cutlass::gemm::collective::KernelScheduleAuto
  >::CollectiveOp;

using GemmKernel = cutlass::gemm::kernel::GemmUniversal<
    cute::Shape<int,int,int,int>,
    CollectiveMainloop,
    CollectiveEpilogue
>;
using Gemm = cutlass::gemm::device::GemmUniversalAdapter<GemmKernel>;

// Force the device kernel symbol into the cubin without needing a host main.
auto* _anchor = &cutlass::device_kernel<GemmKernel>;


// ===== COMPILED SASS (sm_100a) =====

	.target	sm_100a

	.elftype	@"ET_EXEC"


//--------------------- .note.nv.tkinfo           --------------------------
	.section	.note.nv.tkinfo,"",@"SHT_NOTE"
	.sectionflags	@"SHF_NOTE_NV_TKINFO"
	.tkinfo
        /*0018*/ 	.word	0x00000002
        /*0030*/ 	.string	""
        /*0030*/ 	.string	"ptxas"
        /*0030*/ 	.string	"Cuda compilation tools, release 13.0, V13.0.88"
        /*0030*/ 	.string	"Build cuda_13.0.r13.0/compiler.36424714_0"
        /*0030*/ 	.string	"-arch sm_100a -m 64 "



//--------------------- .note.nv.cuinfo           --------------------------
	.section	.note.nv.cuinfo,"",@"SHT_NOTE"
	.sectionflags	@"SHF_NOTE_NV_CUINFO"
        /*0018*/ 	.short	0x0002
        /*001a*/ 	.short	0x0064
        /*001c*/ 	.short	0x0082
	.zero		2


//--------------------- .nv.info                  --------------------------
	.section	.nv.info,"",@"SHT_CUDA_INFO"
	.align	4


	//----- nvinfo : EIATTR_REGCOUNT
	.align		4
        /*0000*/ 	.byte	0x04, 0x2f
        /*0002*/ 	.short	(.L_19 - .L_18)
	.align		4
.L_18:
        /*0004*/ 	.word	index@(_ZN7cutlass13device_kernelINS_4gemm6kernel13GemmUniversalIN4cute5tupleIJiiiiEEENS1_10collective13CollectiveMmaINS1_35MainloopSm100TmaUmmaWarpSpecializedILi34ELi2ELi4ENS5_IJNS4_1CILi1EEESB_SB_EEEEENS5_IJNSA_ILi64EEENSA_ILi128EEENSA_ILi32EEEEEENS_12float_e4m3_tENS5_IJlSB_lEEESI_SJ_NS4_8TiledMMAINS4_8MMA_AtomIJNS4_10MMA_TraitsINS4_19SM100_MMA_F8F6F4_SSEJSI_SI_fSE_SF_NS4_17integral_constantINS4_4UMMA5MajorELSQ_0EEESR_NSO_INSP_7ScaleInELSS_0EEEST_EEEEEENS4_6LayoutISC_NS5_IJNSA_ILi0EEESX_SX_EEEEENS5_IJNS4_10UnderscoreES10_S10_EEEEENS4_13SM90_TMA_LOADENS4_14ComposedLayoutINS4_7SwizzleILi1ELi4ELi3EEENS4_18smem_ptr_flag_bitsILi8EEENSW_INS5_IJNSA_ILi8EEESG_EEENS5_IJSG_SB_EEEEEEEvNS4_8identityES13_S1D_vS1E_EENS_8epilogue10collective18CollectiveEpilogueINS1G_23Sm100TmaWarpSpecializedILi2ELi2ELi32ELb0ELb0EEEJSH_NS5_IJNSW_ISE_SB_EES1L_EEESI_SJ_SI_SJ_NS1G_6fusion15FusionCallbacksIS1K_NS1N_17LinearCombinationISI_fSI_fLNS_15FloatRoundStyleE2EEESH_S1M_JEEENS4_5SM1004TMEM4LOAD26SM100_TMEM_LOAD_16dp32b32xES13_NS14_INS15_ILi2ELi4ELi3EEES18_NSW_INS5_IJS19_SE_EEENS5_IJSE_SB_EEEEEEENS4_39AutoVectorizingCopyWithAssumedAlignmentILi128EEENS4_14SM90_TMA_STOREES21_S23_S23_EEEvvEEEEvNT_6ParamsE)
        /*0008*/ 	.word	0x00000080


	//----- nvinfo : EIATTR_FRAME_SIZE
	.align		4
.L_19:
        /*000c*/ 	.byte	0x04, 0x11
        /*000e*/ 	.short	(.L_21 - .L_20)
	.align		4
.L_20:
        /*0010*/ 	.word	index@($__internal_2_$__cuda_sm10x_tcgen05_guardrail_trap_unallocated_columns_being_dealloced)
        /*0014*/ 	.word	0x00000000


	//----- nvinfo : EIATTR_FRAME_SIZE
	.align		4
.L_21:
        /*0018*/ 	.byte	0x04, 0x11
        /*001a*/ 	.short	(.L_23 - .L_22)
	.align		4
.L_22:
        /*001c*/ 	.word	index@($__internal_1_$__cuda_sm10x_tcgen05_guardrail_trap_phase_invalid_during_alloc)
        /*0020*/ 	.word	0x00000000


	//----- nvinfo : EIATTR_FRAME_SIZE
	.align		4
.L_23:
        /*0024*/ 	.byte	0x04, 0x11
        /*0026*/ 	.short	(.L_25 - .L_24)
	.align		4
.L_24:
        /*0028*/ 	.word	index@($__internal_0_$__cuda_sm10x_tcgen05_guardrail_trap_col_being_dealloced_not_returned_by_alloc)
        /*002c*/ 	.word	0x00000000


	//----- nvinfo : EIATTR_FRAME_SIZE
	.align		4
.L_25:
        /*0030*/ 	.byte	0x04, 0x11
        /*0032*/ 	.short	(.L_27 - .L_26)
	.align		4
.L_26:
        /*0034*/ 	.word	index@(_ZN7cutlass13device_kernelINS_4gemm6kernel13GemmUniversalIN4cute5tupleIJiiiiEEENS1_10collective13CollectiveMmaINS1_35MainloopSm100TmaUmmaWarpSpecializedILi34ELi2ELi4ENS5_IJNS4_1CILi1EEESB_SB_EEEEENS5_IJNSA_ILi64EEENSA_ILi128EEENSA_ILi32EEEEEENS_12float_e4m3_tENS5_IJlSB_lEEESI_SJ_NS4_8TiledMMAINS4_8MMA_AtomIJNS4_10MMA_TraitsINS4_19SM100_MMA_F8F6F4_SSEJSI_SI_fSE_SF_NS4_17integral_constantINS4_4UMMA5MajorELSQ_0EEESR_NSO_INSP_7ScaleInELSS_0EEEST_EEEEEENS4_6LayoutISC_NS5_IJNSA_ILi0EEESX_SX_EEEEENS5_IJNS4_10UnderscoreES10_S10_EEEEENS4_13SM90_TMA_LOADENS4_14ComposedLayoutINS4_7SwizzleILi1ELi4ELi3EEENS4_18smem_ptr_flag_bitsILi8EEENSW_INS5_IJNSA_ILi8EEESG_EEENS5_IJSG_SB_EEEEEEEvNS4_8identityES13_S1D_vS1E_EENS_8epilogue10collective18CollectiveEpilogueINS1G_23Sm100TmaWarpSpecializedILi2ELi2ELi32ELb0ELb0EEEJSH_NS5_IJNSW_ISE_SB_EES1L_EEESI_SJ_SI_SJ_NS1G_6fusion15FusionCallbacksIS1K_NS1N_17LinearCombinationISI_fSI_fLNS_15FloatRoundStyleE2EEESH_S1M_JEEENS4_5SM1004TMEM4LOAD26SM100_TMEM_LOAD_16dp32b32xES13_NS14_INS15_ILi2ELi4ELi3EEES18_NSW_INS5_IJS19_SE_EEENS5_IJSE_SB_EEEEEEENS4_39AutoVectorizingCopyWithAssumedAlignmentILi128EEENS4_14SM90_TMA_STOREES21_S23_S23_EEEvvEEEEvNT_6ParamsE)
        /*0038*/ 	.word	0x00000000


	//----- nvinfo : EIATTR_MIN_STACK_SIZE
	.align		4
.L_27:
        /*003c*/ 	.byte	0x04, 0x12
        /*003e*/ 	.short	(.L_29 - .L_28)
	.align		4
.L_28:
        /*0040*/ 	.word	index@(_ZN7cutlass13device_kernelINS_4gemm6kernel13GemmUniversalIN4cute5tupleIJiiiiEEENS1_10collective13CollectiveMmaINS1_35MainloopSm100TmaUmmaWarpSpecializedILi34ELi2ELi4ENS5_IJNS4_1CILi1EEESB_SB_EEEEENS5_IJNSA_ILi64EEENSA_ILi128EEENSA_ILi32EEEEEENS_12float_e4m3_tENS5_IJlSB_lEEESI_SJ_NS4_8TiledMMAINS4_8MMA_AtomIJNS4_10MMA_TraitsINS4_19SM100_MMA_F8F6F4_SSEJSI_SI_fSE_SF_NS4_17integral_constantINS4_4UMMA5MajorELSQ_0EEESR_NSO_INSP_7ScaleInELSS_0EEEST_EEEEEENS4_6LayoutISC_NS5_IJNSA_ILi0EEESX_SX_EEEEENS5_IJNS4_10UnderscoreES10_S10_EEEEENS4_13SM90_TMA_LOADENS4_14ComposedLayoutINS4_7SwizzleILi1ELi4ELi3EEENS4_18smem_ptr_flag_bitsILi8EEENSW_INS5_IJNSA_ILi8EEESG_EEENS5_IJSG_SB_EEEEEEEvNS4_8identityES13_S1D_vS1E_EENS_8epilogue10collective18CollectiveEpilogueINS1G_23Sm100TmaWarpSpecializedILi2ELi2ELi32ELb0ELb0EEEJSH_NS5_IJNSW_ISE_SB_EES1L_EEESI_SJ_SI_SJ_NS1G_6fusion15FusionCallbacksIS1K_NS1N_17LinearCombinationISI_fSI_fLNS_15FloatRoundStyleE2EEESH_S1M_JEEENS4_5SM1004TMEM4LOAD26SM100_TMEM_LOAD_16dp32b32xES13_NS14_INS15_ILi2ELi4ELi3EEES18_NSW_INS5_IJS19_SE_EEENS5_IJSE_SB_EEEEEEENS4_39AutoVectorizingCopyWithAssumedAlignmentILi128EEENS4_14SM90_TMA_STOREES21_S23_S23_EEEvvEEEEvNT_6ParamsE)
        /*0044*/ 	.word	0x00000000
.L_29:


//--------------------- .nv.compat                --------------------------
	.section	.nv.compat,"",@"SHT_CUDA_COMPAT_INFO"
	.align	4
        /*0000*/ 	.byte	0x02, 0x09, 0x01, 0x00, 0x02, 0x02, 0x02, 0x00, 0x02, 0x05, 0x05, 0x00, 0x03, 0x07, 0x01, 0x01
        /*0010*/ 	.byte	0x02, 0x03, 0x01, 0x00, 0x02, 0x06, 0x01, 0x00, 0x04, 0x0b, 0x08, 0x00, 0x09, 0x00, 0x00, 0x00
        /*0020*/ 	.byte	0x00, 0x00, 0x00, 0x00


//--------------------- .nv.info._ZN7cutlass13device_kernelINS_4gemm6kernel13GemmUniversalIN4cute5tupleIJiiiiEEENS1_10collective13CollectiveMmaINS1_35MainloopSm100TmaUmmaWarpSpecializedILi34ELi2ELi4ENS5_IJNS4_1CILi1EEESB_SB_EEEEENS5_IJNSA_ILi64EEENSA_ILi128EEENSA_ILi32EEEEEENS_12float_e4m3_tENS5_IJlSB_lEEESI_SJ_NS4_8TiledMMAINS4_8MMA_AtomIJNS4_10MMA_TraitsINS4_19SM100_MMA_F8F6F4_SSEJSI_SI_fSE_SF_NS4_17integral_constantINS4_4UMMA5MajorELSQ_0EEESR_NSO_INSP_7ScaleInELSS_0EEEST_EEEEEENS4_6LayoutISC_NS5_IJNSA_ILi0EEESX_SX_EEEEENS5_IJNS4_10UnderscoreES10_S10_EEEEENS4_13SM90_TMA_LOADENS4_14ComposedLayoutINS4_7SwizzleILi1ELi4ELi3EEENS4_18smem_ptr_flag_bitsILi8EEENSW_INS5_IJNSA_ILi8EEESG_EEENS5_IJSG_SB_EEEEEEEvNS4_8identityES13_S1D_vS1E_EENS_8epilogue10collective18CollectiveEpilogueINS1G_23Sm100TmaWarpSpecializedILi2ELi2ELi32ELb0ELb0EEEJSH_NS5_IJNSW_ISE_SB_EES1L_EEESI_SJ_SI_SJ_NS1G_6fusion15FusionCallbacksIS1K_NS1N_17LinearCombinationISI_fSI_fLNS_15FloatRoundStyleE2EEESH_S1M_JEEENS4_5SM1004TMEM4LOAD26SM100_TMEM_LOAD_16dp32b32xES13_NS14_INS15_ILi2ELi4ELi3EEES18_NSW_INS5_IJS19_SE_EEENS5_IJSE_SB_EEEEEEENS4_39AutoVectorizingCopyWithAssumedAlignmentILi128EEENS4_14SM90_TMA_STOREES21_S23_S23_EEEvvEEEEvNT_6ParamsE --------------------------
	.section	.nv.info._ZN7cutlass13device_kernelINS_4gemm6kernel13GemmUniversalIN4cute5tupleIJiiiiEEENS1_10collective13CollectiveMmaINS1_35MainloopSm100TmaUmmaWarpSpecializedILi34ELi2ELi4ENS5_IJNS4_1CILi1EEESB_SB_EEEEENS5_IJNSA_ILi64EEENSA_ILi128EEENSA_ILi32EEEEEENS_12float_e4m3_tENS5_IJlSB_lEEESI_SJ_NS4_8TiledMMAINS4_8MMA_AtomIJNS4_10MMA_TraitsINS4_19SM100_MMA_F8F6F4_SSEJSI_SI_fSE_SF_NS4_17integral_constantINS4_4UMMA5MajorELSQ_0EEESR_NSO_INSP_7ScaleInELSS_0EEEST_EEEEEENS4_6LayoutISC_NS5_IJNSA_ILi0EEESX_SX_EEEEENS5_IJNS4_10UnderscoreES10_S10_EEEEENS4_13SM90_TMA_LOADENS4_14ComposedLayoutINS4_7SwizzleILi1ELi4ELi3EEENS4_18smem_ptr_flag_bitsILi8EEENSW_INS5_IJNSA_ILi8EEESG_EEENS5_IJSG_SB_EEEEEEEvNS4_8identityES13_S1D_vS1E_EENS_8epilogue10collective18CollectiveEpilogueINS1G_23Sm100TmaWarpSpecializedILi2ELi2ELi32ELb0ELb0EEEJSH_NS5_IJNSW_ISE_SB_EES1L_EEESI_SJ_SI_SJ_NS1G_6fusion15FusionCallbacksIS1K_NS1N_17LinearCombinationISI_fSI_fLNS_15FloatRoundStyleE2EEESH_S1M_JEEENS4_5SM1004TMEM4LOAD26SM100_TMEM_LOAD_16dp32b32xES13_NS14_INS15_ILi2ELi4ELi3EEES18_NSW_INS5_IJS19_SE_EEENS5_IJSE_SB_EEEEEEENS4_39AutoVectorizingCopyWithAssumedAlignmentILi128EEENS4_14SM90_TMA_STOREES21_S23_S23_EEEvvEEEEvNT_6ParamsE,"",@"SHT_CUDA_INFO"
	.sectionflags	@""
	.align	4


	//----- nvinfo : EIATTR_CUDA_API_VERSION
	.align		4
        /*0000*/ 	.byte	0x04, 0x37
        /*0002*/ 	.short	(.L_31 - .L_30)
.L_30:
        /*0004*/ 	.word	0x00000082


	//----- nvinfo : EIATTR_KPARAM_INFO
	.align		4
.L_31:
        /*0008*/ 	.byte	0x04, 0x17
        /*000a*/ 	.short	(.L_33 - .L_32)
.L_32:
        /*000c*/ 	.word	0x00000000
        /*0010*/ 	.short	0x0000
        /*0012*/ 	.short	0x0000
        /*0014*/ 	.byte	0x00, 0xf0, 0x01, 0x20


	//----- nvinfo : EIATTR_AT_ENTRY_FRAGMENTS
	.align		4
.L_33:
        /*0018*/ 	.byte	0x04, 0x4f
        /*001a*/ 	.short	(.L_35 - .L_34)


	//   ....[0]....
.L_34:
        /*001c*/ 	.word	0x00000006


	//----- nvinfo : EIATTR_RESERVED_SMEM_USED
	.align		4
.L_35:
        /*0020*/ 	.byte	0x01, 0x41
	.zero		2


	//----- nvinfo : EIATTR_SPARSE_MMA_MASK
	.align		4
        /*0024*/ 	.byte	0x03, 0x50
        /*0026*/ 	.short	0x0000


	//----- nvinfo : EIATTR_TCGEN05_1CTA_USED
	.align		4
        /*0028*/ 	.byte	0x01, 0x51
	.zero		2


	//----- nvinfo : EIATTR_MAXREG_COUNT
	.align		4
        /*002c*/ 	.byte	0x03, 0x1b
        /*002e*/ 	.short	0x00ff


	//----- nvinfo : EIATTR_NUM_BARRIERS
	.align		4
        /*0030*/ 	.byte	0x02, 0x4c
        /*0032*/ 	.byte	0x07
	.zero		1


	//----- nvinfo : EIATTR_EXTERNS
	.align		4
        /*0034*/ 	.byte	0x04, 0x0f
        /*0036*/ 	.short	(.L_37 - .L_36)


	//   ....[0]....
	.align		4
.L_36:
        /*0038*/ 	.word	index@(__assertfail)


	//----- nvinfo : EIATTR_MERCURY_ISA_VERSION
	.align		4
.L_37:
        /*003c*/ 	.byte	0x03, 0x5f
        /*003e*/ 	.short	0x0101


	//----- nvinfo : EIATTR_INT_WARP_WIDE_INSTR_OFFSETS
	.align		4
        /*0040*/ 	.byte	0x04, 0x31
        /*0042*/ 	.short	(.L_39 - .L_38)


	//   ....[0]....
.L_38:
        /*0044*/ 	.word	0x000021a0


	//   ....[1]....
        /*0048*/ 	.word	0x00004be0


	//   ....[2]....
        /*004c*/ 	.word	0x00004c00


	//   ....[3]....
        /*0050*/ 	.word	0x00004c30


	//   ....[4]....
        /*0054*/ 	.word	0x00005560


	//   ....[5]....
        /*0058*/ 	.word	0x000055d0


	//   ....[6]....
        /*005c*/ 	.word	0x000057b0


	//   ....[7]....
        /*0060*/ 	.word	0x00005910


	//----- nvinfo : EIATTR_COOP_GROUP_MASK_REGIDS
	.align		4
.L_39:
        /*0064*/ 	.byte	0x04, 0x29
        /*0066*/ 	.short	(.L_41 - .L_40)


	//   ....[0]....
.L_40:
        /*0068*/ 	.word	0xffffffff


	//   ....[1]....
        /*006c*/ 	.word	0xffffffff


	//   ....[2]....
        /*0070*/ 	.word	0xffffffff


	//   ....[3]....
        /*0074*/ 	.word	0xffffffff


	//   ....[4]....
        /*0078*/ 	.word	0xffffffff


	//   ....[5]....
        /*007c*/ 	.word	0xffffffff


	//   ....[6]....
        /*0080*/ 	.word	0xffffffff


	//   ....[7]....
        /*0084*/ 	.word	0xffffffff


	//   ....[8]....
        /*0088*/ 	.word	0xffffffff


	//   ....[9]....
        /*008c*/ 	.word	0xffffffff


	//   ....[10]....
        /*0090*/ 	.word	0xffffffff


	//   ....[11]....
        /*0094*/ 	.word	0xffffffff


	//   ....[12]....
        /*0098*/ 	.word	0xffffffff


	//----- nvinfo : EIATTR_COOP_GROUP_INSTR_OFFSETS
	.align		4
.L_41:
        /*009c*/ 	.byte	0x04, 0x28
        /*009e*/ 	.short	(.L_43 - .L_42)


	//   ....[0]....
.L_42:
        /*00a0*/ 	.word	0x00000090


	//   ....[1]....
        /*00a4*/ 	.word	0x000004d0


	//   ....[2]....
        /*00a8*/ 	.word	0x00000a30


	//   ....[3]....
        /*00ac*/ 	.word	0x00000b90


	//   ....[4]....
        /*00b0*/ 	.word	0x00000c90


	//   ....[5]....
        /*00b4*/ 	.word	0x00000e00


	//   ....[6]....
        /*00b8*/ 	.word	0x00000fa0


	//   ....[7]....
        /*00bc*/ 	.word	0x00002080


	//   ....[8]....
        /*00c0*/ 	.word	0x00003f40


	//   ....[9]....
        /*00c4*/ 	.word	0x00004150


	//   ....[10]....
        /*00c8*/ 	.word	0x00004180


	//   ....[11]....
        /*00cc*/ 	.word	0x00004ac0


	//   ....[12]....
        /*00d0*/ 	.word	0x00004cf0


	//----- nvinfo : EIATTR_VRC_CTA_INIT_COUNT
	.align		4
.L_43:
        /*00d4*/ 	.byte	0x02, 0x4a
        /*00d6*/ 	.byte	0x80
	.zero		1


	//----- nvinfo : EIATTR_SYSCALL_OFFSETS
	.align		4
        /*00d8*/ 	.byte	0x04, 0x46
        /*00da*/ 	.short	(.L_45 - .L_44)


	//   ....[0]....
.L_44:
        /*00dc*/ 	.word	0x00006350


	//   ....[1]....
        /*00e0*/ 	.word	0x00006490


	//   ....[2]....
        /*00e4*/ 	.word	0x00006c90


	//   ....[3]....
        /*00e8*/ 	.word	0x00007a20


	//----- nvinfo : EIATTR_MBARRIER_INSTR_OFFSETS
	.align		4
.L_45:
        /*00ec*/ 	.byte	0x04, 0x39
        /*00ee*/ 	.short	(.L_47 - .L_46)


	//   ....[0]....
.L_46:
        /*00f0*/ 	.word	0x000005d0
        /*00f4*/ 	.word	0x000000ff
        /*00f8*/ 	.word	0x00000000
        /*00fc*/ 	.short	0x0100
        /*00fe*/ 	.byte	0x05
	.zero		1


	//   ....[1]....
        /*0100*/ 	.word	0x000005e0
        /*0104*/ 	.word	0x000000ff
        /*0108*/ 	.word	0x00000110
        /*010c*/ 	.short	0x0100
        /*010e*/ 	.byte	0x05
	.zero		1


	//   ....[2]....
        /*0110*/ 	.word	0x000005f0
        /*0114*/ 	.word	0x000000ff
        /*0118*/ 	.word	0x00000008
        /*011c*/ 	.short	0x0100
        /*011e*/ 	.byte	0x05
	.zero		1


	//   ....[3]....
        /*0120*/ 	.word	0x00000600
        /*0124*/ 	.word	0x000000ff
        /*0128*/ 	.word	0x00000118
        /*012c*/ 	.short	0x0100
        /*012e*/ 	.byte	0x05
	.zero		1


	//   ....[4]....
        /*0130*/ 	.word	0x00000610
        /*0134*/ 	.word	0x000000ff
        /*0138*/ 	.word	0x00000010
        /*013c*/ 	.short	0x0100
        /*013e*/ 	.byte	0x05
	.zero		1


	//   ....[5]....
        /*0140*/ 	.word	0x00000620
        /*0144*/ 	.word	0x000000ff
        /*0148*/ 	.word	0x00000120
        /*014c*/ 	.short	0x0100
        /*014e*/ 	.byte	0x05
	.zero		1


	//   ....[6]....
        /*0150*/ 	.word	0x00000630
        /*0154*/ 	.word	0x000000ff
        /*0158*/ 	.word	0x00000018
        /*015c*/ 	.short	0x0100
        /*015e*/ 	.byte	0x05
	.zero		1


	//   ....[7]....
        /*0160*/ 	.word	0x00000640
        /*0164*/ 	.word	0x000000ff
        /*0168*/ 	.word	0x00000128
        /*016c*/ 	.short	0x0100
        /*016e*/ 	.byte	0x05
	.zero		1


	//   ....[8]....
        /*0170*/ 	.word	0x00000650
        /*0174*/ 	.word	0x000000ff
        /*0178*/ 	.word	0x00000020
        /*017c*/ 	.short	0x0100
        /*017e*/ 	.byte	0x05
	.zero		1


	//   ....[9]....
        /*0180*/ 	.word	0x00000660
        /*0184*/ 	.word	0x000000ff
        /*0188*/ 	.word	0x00000130
        /*018c*/ 	.short	0x0100
        /*018e*/ 	.byte	0x05
	.zero		1


	//   ....[10]....
        /*0190*/ 	.word	0x00000670
        /*0194*/ 	.word	0x000000ff
        /*0198*/ 	.word	0x00000028
        /*019c*/ 	.short	0x0100
        /*019e*/ 	.byte	0x05
	.zero		1


	//   ....[11]....
        /*01a0*/ 	.word	0x00000680
        /*01a4*/ 	.word	0x000000ff
        /*01a8*/ 	.word	0x00000138
        /*01ac*/ 	.short	0x0100
        /*01ae*/ 	.byte	0x05
	.zero		1


	//   ....[12]....
        /*01b0*/ 	.word	0x00000690
        /*01b4*/ 	.word	0x000000ff
        /*01b8*/ 	.word	0x00000030
        /*01bc*/ 	.short	0x0100
        /*01be*/ 	.byte	0x05
	.zero		1


	//   ....[13]....
        /*01c0*/ 	.word	0x000006a0
        /*01c4*/ 	.word	0x000000ff
        /*01c8*/ 	.word	0x00000140
        /*01cc*/ 	.short	0x0100
        /*01ce*/ 	.byte	0x05
	.zero		1


	//   ....[14]....
        /*01d0*/ 	.word	0x000006b0
        /*01d4*/ 	.word	0x000000ff
        /*01d8*/ 	.word	0x00000038
        /*01dc*/ 	.short	0x0100
        /*01de*/ 	.byte	0x05
	.zero		1


	//   ....[15]....
        /*01e0*/ 	.word	0x000006c0
        /*01e4*/ 	.word	0x000000ff
        /*01e8*/ 	.word	0x00000148
        /*01ec*/ 	.short	0x0100
        /*01ee*/ 	.byte	0x05
	.zero		1


	//   ....[16]....
        /*01f0*/ 	.word	0x000006d0
        /*01f4*/ 	.word	0x000000ff
        /*01f8*/ 	.word	0x00000040
        /*01fc*/ 	.short	0x0100
        /*01fe*/ 	.byte	0x05
	.zero		1


	//   ....[17]....
        /*0200*/ 	.word	0x000006e0
        /*0204*/ 	.word	0x000000ff
        /*0208*/ 	.word	0x00000150
        /*020c*/ 	.short	0x0100
        /*020e*/ 	.byte	0x05
	.zero		1


	//   ....[18]....
        /*0210*/ 	.word	0x000006f0
        /*0214*/ 	.word	0x000000ff
        /*0218*/ 	.word	0x00000048
        /*021c*/ 	.short	0x0100
        /*021e*/ 	.byte	0x05
	.zero		1


	//   ....[19]....
        /*0220*/ 	.word	0x00000700
        /*0224*/ 	.word	0x000000ff
        /*0228*/ 	.word	0x00000158
        /*022c*/ 	.short	0x0100
        /*022e*/ 	.byte	0x05
	.zero		1


	//   ....[20]....
        /*0230*/ 	.word	0x00000710
        /*0234*/ 	.word	0x000000ff
        /*0238*/ 	.word	0x00000050
        /*023c*/ 	.short	0x0100
        /*023e*/ 	.byte	0x05
	.zero		1


	//   ....[21]....
        /*0240*/ 	.word	0x00000720
        /*0244*/ 	.word	0x000000ff
        /*0248*/ 	.word	0x00000160
        /*024c*/ 	.short	0x0100
        /*024e*/ 	.byte	0x05
	.zero		1


	//   ....[22]....
        /*0250*/ 	.word	0x00000730
        /*0254*/ 	.word	0x000000ff
        /*0258*/ 	.word	0x00000058
        /*025c*/ 	.short	0x0100
        /*025e*/ 	.byte	0x05
	.zero		1


	//   ....[23]....
        /*0260*/ 	.word	0x00000740
        /*0264*/ 	.word	0x000000ff
        /*0268*/ 	.word	0x00000168
        /*026c*/ 	.short	0x0100
        /*026e*/ 	.byte	0x05
	.zero		1


	//   ....[24]....
        /*0270*/ 	.word	0x00000750
        /*0274*/ 	.word	0x000000ff
        /*0278*/ 	.word	0x00000060
        /*027c*/ 	.short	0x0100
        /*027e*/ 	.byte	0x05
	.zero		1


	//   ....[25]....
        /*0280*/ 	.word	0x00000760
        /*0284*/ 	.word	0x000000ff
        /*0288*/ 	.word	0x00000170
        /*028c*/ 	.short	0x0100
        /*028e*/ 	.byte	0x05
	.zero		1


	//   ....[26]....
        /*0290*/ 	.word	0x00000770
        /*0294*/ 	.word	0x000000ff
        /*0298*/ 	.word	0x00000068
        /*029c*/ 	.short	0x0100
        /*029e*/ 	.byte	0x05
	.zero		1


	//   ....[27]....
        /*02a0*/ 	.word	0x00000780
        /*02a4*/ 	.word	0x000000ff
        /*02a8*/ 	.word	0x00000178
        /*02ac*/ 	.short	0x0100
        /*02ae*/ 	.byte	0x05
	.zero		1


	//   ....[28]....
        /*02b0*/ 	.word	0x00000790
        /*02b4*/ 	.word	0x000000ff
        /*02b8*/ 	.word	0x00000070
        /*02bc*/ 	.short	0x0100
        /*02be*/ 	.byte	0x05
	.zero		1


	//   ....[29]....
        /*02c0*/ 	.word	0x000007a0
        /*02c4*/ 	.word	0x000000ff
        /*02c8*/ 	.word	0x00000180
        /*02cc*/ 	.short	0x0100
        /*02ce*/ 	.byte	0x05
	.zero		1


	//   ....[30]....
        /*02d0*/ 	.word	0x000007b0
        /*02d4*/ 	.word	0x000000ff
        /*02d8*/ 	.word	0x00000078
        /*02dc*/ 	.short	0x0100
        /*02de*/ 	.byte	0x05
	.zero		1


	//   ....[31]....
        /*02e0*/ 	.word	0x000007c0
        /*02e4*/ 	.word	0x000000ff
        /*02e8*/ 	.word	0x00000188
        /*02ec*/ 	.short	0x0100
        /*02ee*/ 	.byte	0x05
	.zero		1


	//   ....[32]....
        /*02f0*/ 	.word	0x000007d0
        /*02f4*/ 	.word	0x000000ff
        /*02f8*/ 	.word	0x00000080
        /*02fc*/ 	.short	0x0100
        /*02fe*/ 	.byte	0x05
	.zero		1


	//   ....[33]....
        /*0300*/ 	.word	0x000007e0
        /*0304*/ 	.word	0x000000ff
        /*0308*/ 	.word	0x00000190
        /*030c*/ 	.short	0x0100
        /*030e*/ 	.byte	0x05
	.zero		1


	//   ....[34]....
        /*0310*/ 	.word	0x000007f0
        /*0314*/ 	.word	0x000000ff
        /*0318*/ 	.word	0x00000088
        /*031c*/ 	.short	0x0100
        /*031e*/ 	.byte	0x05
	.zero		1


	//   ....[35]....
        /*0320*/ 	.word	0x00000800
        /*0324*/ 	.word	0x000000ff
        /*0328*/ 	.word	0x00000198
        /*032c*/ 	.short	0x0100
        /*032e*/ 	.byte	0x05
	.zero		1


	//   ....[36]....
        /*0330*/ 	.word	0x00000810
        /*0334*/ 	.word	0x000000ff
        /*0338*/ 	.word	0x00000090
        /*033c*/ 	.short	0x0100
        /*033e*/ 	.byte	0x05
	.zero		1


	//   ....[37]....
        /*0340*/ 	.word	0x00000820
        /*0344*/ 	.word	0x000000ff
        /*0348*/ 	.word	0x000001a0
        /*034c*/ 	.short	0x0100
        /*034e*/ 	.byte	0x05
	.zero		1


	//   ....[38]....
        /*0350*/ 	.word	0x00000830
        /*0354*/ 	.word	0x000000ff
        /*0358*/ 	.word	0x00000098
        /*035c*/ 	.short	0x0100
        /*035e*/ 	.byte	0x05
	.zero		1


	//   ....[39]....
        /*0360*/ 	.word	0x00000840
        /*0364*/ 	.word	0x000000ff
        /*0368*/ 	.word	0x000001a8
        /*036c*/ 	.short	0x0100
        /*036e*/ 	.byte	0x05
	.zero		1


	//   ....[40]....
        /*0370*/ 	.word	0x00000850
        /*0374*/ 	.word	0x000000ff
        /*0378*/ 	.word	0x000000a0
        /*037c*/ 	.short	0x0100
        /*037e*/ 	.byte	0x05
	.zero		1


	//   ....[41]....
        /*0380*/ 	.word	0x00000860
        /*0384*/ 	.word	0x000000ff
        /*0388*/ 	.word	0x000001b0
        /*038c*/ 	.short	0x0100
        /*038e*/ 	.byte	0x05
	.zero		1


	//   ....[42]....
        /*0390*/ 	.word	0x00000870
        /*0394*/ 	.word	0x000000ff
        /*0398*/ 	.word	0x000000a8
        /*039c*/ 	.short	0x0100
        /*039e*/ 	.byte	0x05
	.zero		1


	//   ....[43]....
        /*03a0*/ 	.word	0x00000880
        /*03a4*/ 	.word	0x000000ff
        /*03a8*/ 	.word	0x000001b8
        /*03ac*/ 	.short	0x0100
        /*03ae*/ 	.byte	0x05
	.zero		1


	//   ....[44]....
        /*03b0*/ 	.word	0x00000890
        /*03b4*/ 	.word	0x000000ff
        /*03b8*/ 	.word	0x000000b0
        /*03bc*/ 	.short	0x0100
        /*03be*/ 	.byte	0x05
	.zero		1


	//   ....[45]....
        /*03c0*/ 	.word	0x000008a0
        /*03c4*/ 	.word	0x000000ff
        /*03c8*/ 	.word	0x000001c0
        /*03cc*/ 	.short	0x0100
        /*03ce*/ 	.byte	0x05
	.zero		1


	//   ....[46]....
        /*03d0*/ 	.word	0x000008b0
        /*03d4*/ 	.word	0x000000ff
        /*03d8*/ 	.word	0x000000b8
        /*03dc*/ 	.short	0x0100
        /*03de*/ 	.byte	0x05
	.zero		1


	//   ....[47]....
        /*03e0*/ 	.word	0x000008c0
        /*03e4*/ 	.word	0x000000ff
        /*03e8*/ 	.word	0x000001c8
        /*03ec*/ 	.short	0x0100
        /*03ee*/ 	.byte	0x05
	.zero		1


	//   ....[48]....
        /*03f0*/ 	.word	0x000008d0
        /*03f4*/ 	.word	0x000000ff
        /*03f8*/ 	.word	0x000000c0
        /*03fc*/ 	.short	0x0100
        /*03fe*/ 	.byte	0x05
	.zero		1


	//   ....[49]....
        /*0400*/ 	.word	0x000008e0
        /*0404*/ 	.word	0x000000ff
        /*0408*/ 	.word	0x000001d0
        /*040c*/ 	.short	0x0100
        /*040e*/ 	.byte	0x05
	.zero		1


	//   ....[50]....
        /*0410*/ 	.word	0x000008f0
        /*0414*/ 	.word	0x000000ff
        /*0418*/ 	.word	0x000000c8
        /*041c*/ 	.short	0x0100
        /*041e*/ 	.byte	0x05
	.zero		1


	//   ....[51]....
        /*0420*/ 	.word	0x00000900
        /*0424*/ 	.word	0x000000ff
        /*0428*/ 	.word	0x000001d8
        /*042c*/ 	.short	0x0100
        /*042e*/ 	.byte	0x05
	.zero		1


	//   ....[52]....
        /*0430*/ 	.word	0x00000910
        /*0434*/ 	.word	0x000000ff
        /*0438*/ 	.word	0x000000d0
        /*043c*/ 	.short	0x0100
        /*043e*/ 	.byte	0x05
	.zero		1


	//   ....[53]....
        /*0440*/ 	.word	0x00000920
        /*0444*/ 	.word	0x000000ff
        /*0448*/ 	.word	0x000001e0
        /*044c*/ 	.short	0x0100
        /*044e*/ 	.byte	0x05
	.zero		1


	//   ....[54]....
        /*0450*/ 	.word	0x00000930
        /*0454*/ 	.word	0x000000ff
        /*0458*/ 	.word	0x000000d8
        /*045c*/ 	.short	0x0100
        /*045e*/ 	.byte	0x05
	.zero		1


	//   ....[55]....
        /*0460*/ 	.word	0x00000940
        /*0464*/ 	.word	0x000000ff
        /*0468*/ 	.word	0x000001e8
        /*046c*/ 	.short	0x0100
        /*046e*/ 	.byte	0x05
	.zero		1


	//   ....[56]....
        /*0470*/ 	.word	0x00000950
        /*0474*/ 	.word	0x000000ff
        /*0478*/ 	.word	0x000000e0
        /*047c*/ 	.short	0x0100
        /*047e*/ 	.byte	0x05
	.zero		1


	//   ....[57]....
        /*0480*/ 	.word	0x00000960
        /*0484*/ 	.word	0x000000ff
        /*0488*/ 	.word	0x000001f0
        /*048c*/ 	.short	0x0100
        /*048e*/ 	.byte	0x05
	.zero		1


	//   ....[58]....
        /*0490*/ 	.word	0x00000970
        /*0494*/ 	.word	0x000000ff
        /*0498*/ 	.word	0x000000e8
        /*049c*/ 	.short	0x0100
        /*049e*/ 	.byte	0x05
	.zero		1


	//   ....[59]....
        /*04a0*/ 	.word	0x00000980
        /*04a4*/ 	.word	0x000000ff
        /*04a8*/ 	.word	0x000001f8
        /*04ac*/ 	.short	0x0100
        /*04ae*/ 	.byte	0x05
	.zero		1


	//   ....[60]....
        /*04b0*/ 	.word	0x00000990
        /*04b4*/ 	.word	0x000000ff
        /*04b8*/ 	.word	0x000000f0
        /*04bc*/ 	.short	0x0100
        /*04be*/ 	.byte	0x05
	.zero		1


	//   ....[61]....
        /*04c0*/ 	.word	0x000009a0
        /*04c4*/ 	.word	0x000000ff
        /*04c8*/ 	.word	0x00000200
        /*04cc*/ 	.short	0x0100
        /*04ce*/ 	.byte	0x05
	.zero		1


	//   ....[62]....
        /*04d0*/ 	.word	0x000009b0
        /*04d4*/ 	.word	0x000000ff
        /*04d8*/ 	.word	0x000000f8
        /*04dc*/ 	.short	0x0100
        /*04de*/ 	.byte	0x05
	.zero		1


	//   ....[63]....
        /*04e0*/ 	.word	0x000009c0
        /*04e4*/ 	.word	0x000000ff
        /*04e8*/ 	.word	0x00000208
        /*04ec*/ 	.short	0x0100
        /*04ee*/ 	.byte	0x05
	.zero		1


	//   ....[64]....
        /*04f0*/ 	.word	0x000009d0
        /*04f4*/ 	.word	0x000000ff
        /*04f8*/ 	.word	0x00000100
        /*04fc*/ 	.short	0x0100
        /*04fe*/ 	.byte	0x05
	.zero		1


	//   ....[65]....
        /*0500*/ 	.word	0x000009e0
        /*0504*/ 	.word	0x000000ff
        /*0508*/ 	.word	0x00000210
        /*050c*/ 	.short	0x0100
        /*050e*/ 	.byte	0x05
	.zero		1


	//   ....[66]....
        /*0510*/ 	.word	0x000009f0
        /*0514*/ 	.word	0x000000ff
        /*0518*/ 	.word	0x00000108
        /*051c*/ 	.short	0x0100
        /*051e*/ 	.byte	0x05
	.zero		1


	//   ....[67]....
        /*0520*/ 	.word	0x00000a00
        /*0524*/ 	.word	0x000000ff
        /*0528*/ 	.word	0x00000218
        /*052c*/ 	.short	0x0100
        /*052e*/ 	.byte	0x05
	.zero		1


	//   ....[68]....
        /*0530*/ 	.word	0x00000b40
        /*0534*/ 	.word	0x000000ff
        /*0538*/ 	.word	0x00000220
        /*053c*/ 	.short	0x0100
        /*053e*/ 	.byte	0x07
	.zero		1


	//   ....[69]....
        /*0540*/ 	.word	0x00000b50
        /*0544*/ 	.word	0x000000ff
        /*0548*/ 	.word	0x00000230
        /*054c*/ 	.short	0x0100
        /*054e*/ 	.byte	0x07
	.zero		1


	//   ....[70]....
        /*0550*/ 	.word	0x00000b60
        /*0554*/ 	.word	0x000000ff
        /*0558*/ 	.word	0x00000228
        /*055c*/ 	.short	0x0100
        /*055e*/ 	.byte	0x07
	.zero		1


	//   ....[71]....
        /*0560*/ 	.word	0x00000b70
        /*0564*/ 	.word	0x000000ff
        /*0568*/ 	.word	0x00000238
        /*056c*/ 	.short	0x0100
        /*056e*/ 	.byte	0x07
	.zero		1


	//   ....[72]....
        /*0570*/ 	.word	0x00000c60
        /*0574*/ 	.word	0x000000ff
        /*0578*/ 	.word	0x00000240
        /*057c*/ 	.short	0x0100
        /*057e*/ 	.byte	0x05
	.zero		1


	//   ....[73]....
        /*0580*/ 	.word	0x00000c70
        /*0584*/ 	.word	0x000000ff
        /*0588*/ 	.word	0x00000248
        /*058c*/ 	.short	0x0100
        /*058e*/ 	.byte	0x05
	.zero		1


	//   ....[74]....
        /*0590*/ 	.word	0x00000db0
        /*0594*/ 	.word	0x000000ff
        /*0598*/ 	.word	0x00000250
        /*059c*/ 	.short	0x0100
        /*059e*/ 	.byte	0x05
	.zero		1


	//   ....[75]....
        /*05a0*/ 	.word	0x00000dc0
        /*05a4*/ 	.word	0x000000ff
        /*05a8*/ 	.word	0x00000260
        /*05ac*/ 	.short	0x0100
        /*05ae*/ 	.byte	0x05
	.zero		1


	//   ....[76]....
        /*05b0*/ 	.word	0x00000dd0
        /*05b4*/ 	.word	0x000000ff
        /*05b8*/ 	.word	0x00000258
        /*05bc*/ 	.short	0x0100
        /*05be*/ 	.byte	0x05
	.zero		1


	//   ....[77]....
        /*05c0*/ 	.word	0x00000de0
        /*05c4*/ 	.word	0x000000ff
        /*05c8*/ 	.word	0x00000268
        /*05cc*/ 	.short	0x0100
        /*05ce*/ 	.byte	0x05
	.zero		1


	//   ....[78]....
        /*05d0*/ 	.word	0x00000f10
        /*05d4*/ 	.word	0x000000ff
        /*05d8*/ 	.word	0x00000270
        /*05dc*/ 	.short	0x0100
        /*05de*/ 	.byte	0x07
	.zero		1


	//   ....[79]....
        /*05e0*/ 	.word	0x00000f20
        /*05e4*/ 	.word	0x000000ff
        /*05e8*/ 	.word	0x00000290
        /*05ec*/ 	.short	0x0100
        /*05ee*/ 	.byte	0x07
	.zero		1


	//   ....[80]....
        /*05f0*/ 	.word	0x00000f30
        /*05f4*/ 	.word	0x000000ff
        /*05f8*/ 	.word	0x00000278
        /*05fc*/ 	.short	0x0100
        /*05fe*/ 	.byte	0x07
	.zero		1


	//   ....[81]....
        /*0600*/ 	.word	0x00000f40
        /*0604*/ 	.word	0x000000ff
        /*0608*/ 	.word	0x00000298
        /*060c*/ 	.short	0x0100
        /*060e*/ 	.byte	0x07
	.zero		1


	//   ....[82]....
        /*0610*/ 	.word	0x00000f50
        /*0614*/ 	.word	0x000000ff
        /*0618*/ 	.word	0x00000280
        /*061c*/ 	.short	0x0100
        /*061e*/ 	.byte	0x07
	.zero		1


	//   ....[83]....
        /*0620*/ 	.word	0x00000f60
        /*0624*/ 	.word	0x000000ff
        /*0628*/ 	.word	0x000002a0
        /*062c*/ 	.short	0x0100
        /*062e*/ 	.byte	0x07
	.zero		1


	//   ....[84]....
        /*0630*/ 	.word	0x00000f70
        /*0634*/ 	.word	0x000000ff
        /*0638*/ 	.word	0x00000288
        /*063c*/ 	.short	0x0100
        /*063e*/ 	.byte	0x07
	.zero		1


	//   ....[85]....
        /*0640*/ 	.word	0x00000f80
        /*0644*/ 	.word	0x000000ff
        /*0648*/ 	.word	0x000002a8
        /*064c*/ 	.short	0x0100
        /*064e*/ 	.byte	0x07
	.zero		1


	//   ....[86]....
        /*0650*/ 	.word	0x00001070
        /*0654*/ 	.word	0x000000ff
        /*0658*/ 	.word	0x000002b0
        /*065c*/ 	.short	0x0100
        /*065e*/ 	.byte	0x05
	.zero		1


	//   ....[87]....
        /*0660*/ 	.word	0x00001080
        /*0664*/ 	.word	0x000000ff
        /*0668*/ 	.word	0x000002c0
        /*066c*/ 	.short	0x0100
        /*066e*/ 	.byte	0x05
	.zero		1


	//   ....[88]....
        /*0670*/ 	.word	0x00001090
        /*0674*/ 	.word	0x000000ff
        /*0678*/ 	.word	0x000002b8
        /*067c*/ 	.short	0x0100
        /*067e*/ 	.byte	0x05
	.zero		1


	//   ....[89]....
        /*0680*/ 	.word	0x000010a0
        /*0684*/ 	.word	0x000000ff
        /*0688*/ 	.word	0x000002c8
        /*068c*/ 	.short	0x0100
        /*068e*/ 	.byte	0x05
	.zero		1


	//   ....[90]....
        /*0690*/ 	.word	0x00001980
        /*0694*/ 	.word	0x00000003
        /*0698*/ 	.word	0x000002c0
        /*069c*/ 	.short	0x010a
        /*069e*/ 	.byte	0xff
	.zero		1


	//   ....[91]....
        /*06a0*/ 	.word	0x000019b0
        /*06a4*/ 	.word	0x00000003
        /*06a8*/ 	.word	0x000002b0
        /*06ac*/ 	.short	0x0101
        /*06ae*/ 	.byte	0xff
	.zero		1


	//   ....[92]....
        /*06b0*/ 	.word	0x00001a80
        /*06b4*/ 	.word	0x000000ff
        /*06b8*/ 	.word	0x00000110
        /*06bc*/ 	.short	0x010a
        /*06be*/ 	.byte	0x08
	.zero		1


	//   ....[93]....
        /*06c0*/ 	.word	0x00001b20
        /*06c4*/ 	.word	0x000000ff
        /*06c8*/ 	.word	0x00000110
        /*06cc*/ 	.short	0x010a
        /*06ce*/ 	.byte	0x21
	.zero		1


	//   ....[94]....
        /*06d0*/ 	.word	0x00001c70
        /*06d4*/ 	.word	0x000000ff
        /*06d8*/ 	.word	0x00000110
        /*06dc*/ 	.short	0x010a
        /*06de*/ 	.byte	0x08
	.zero		1


	//   ....[95]....
        /*06e0*/ 	.word	0x00001d80
        /*06e4*/ 	.word	0x000000ff
        /*06e8*/ 	.word	0x00000248
        /*06ec*/ 	.short	0x0101
        /*06ee*/ 	.byte	0x04
	.zero		1


	//   ....[96]....
        /*06f0*/ 	.word	0x00001da0
        /*06f4*/ 	.word	0x000000ff
        /*06f8*/ 	.word	0x00000110
        /*06fc*/ 	.short	0x010a
        /*06fe*/ 	.byte	0x08
	.zero		1


	//   ....[97]....
        /*0700*/ 	.word	0x00001e20
        /*0704*/ 	.word	0x000000ff
        /*0708*/ 	.word	0x00000110
        /*070c*/ 	.short	0x010a
        /*070e*/ 	.byte	0x11
	.zero		1


	//   ....[98]....
        /*0710*/ 	.word	0x00001f70
        /*0714*/ 	.word	0x000000ff
        /*0718*/ 	.word	0x00000110
        /*071c*/ 	.short	0x010a
        /*071e*/ 	.byte	0x08
	.zero		1


	//   ....[99]....
        /*0720*/ 	.word	0x000020b0
        /*0724*/ 	.word	0x00000002
        /*0728*/ 	.word	0x00000250
        /*072c*/ 	.short	0x010a
        /*072e*/ 	.byte	0xff
	.zero		1


	//   ....[100]....
        /*0730*/ 	.word	0x00002170
        /*0734*/ 	.word	0x00000002
        /*0738*/ 	.word	0x00000000
        /*073c*/ 	.short	0x0101
        /*073e*/ 	.byte	0xff
	.zero		1


	//   ....[101]....
        /*0740*/ 	.word	0x000026d0
        /*0744*/ 	.word	0x000000ff
        /*0748*/ 	.word	0x00000000
        /*074c*/ 	.short	0x010a
        /*074e*/ 	.byte	0x05
	.zero		1


	//   ....[102]....
        /*0750*/ 	.word	0x00002760
        /*0754*/ 	.word	0x000000ff
        /*0758*/ 	.word	0x00000000
        /*075c*/ 	.short	0x010a
        /*075e*/ 	.byte	0x05
	.zero		1


	//   ....[103]....
        /*0760*/ 	.word	0x000027f0
        /*0764*/ 	.word	0x000000ff
        /*0768*/ 	.word	0x00000000
        /*076c*/ 	.short	0x010a
        /*076e*/ 	.byte	0x05
	.zero		1


	//   ....[104]....
        /*0770*/ 	.word	0x00002880
        /*0774*/ 	.word	0x000000ff
        /*0778*/ 	.word	0x00000000
        /*077c*/ 	.short	0x010a
        /*077e*/ 	.byte	0x05
	.zero		1


	//   ....[105]....
        /*0780*/ 	.word	0x00002910
        /*0784*/ 	.word	0x000000ff
        /*0788*/ 	.word	0x00000000
        /*078c*/ 	.short	0x010a
        /*078e*/ 	.byte	0x05
	.zero		1


	//   ....[106]....
        /*0790*/ 	.word	0x000029a0
        /*0794*/ 	.word	0x000000ff
        /*0798*/ 	.word	0x00000000
        /*079c*/ 	.short	0x010a
        /*079e*/ 	.byte	0x05
	.zero		1


	//   ....[107]....
        /*07a0*/ 	.word	0x00002a30
        /*07a4*/ 	.word	0x000000ff
        /*07a8*/ 	.word	0x00000000
        /*07ac*/ 	.short	0x010a
        /*07ae*/ 	.byte	0x05
	.zero		1


	//   ....[108]....
        /*07b0*/ 	.word	0x00002ac0
        /*07b4*/ 	.word	0x000000ff
        /*07b8*/ 	.word	0x00000000
        /*07bc*/ 	.short	0x010a
        /*07be*/ 	.byte	0x05
	.zero		1


	//   ....[109]....
        /*07c0*/ 	.word	0x00002b50
        /*07c4*/ 	.word	0x000000ff
        /*07c8*/ 	.word	0x00000000
        /*07cc*/ 	.short	0x010a
        /*07ce*/ 	.byte	0x05
	.zero		1


	//   ....[110]....
        /*07d0*/ 	.word	0x00002be0
        /*07d4*/ 	.word	0x000000ff
        /*07d8*/ 	.word	0x00000000
        /*07dc*/ 	.short	0x010a
        /*07de*/ 	.byte	0x05
	.zero		1


	//   ....[111]....
        /*07e0*/ 	.word	0x00002c70
        /*07e4*/ 	.word	0x000000ff
        /*07e8*/ 	.word	0x00000000
        /*07ec*/ 	.short	0x010a
        /*07ee*/ 	.byte	0x05
	.zero		1


	//   ....[112]....
        /*07f0*/ 	.word	0x00002d00
        /*07f4*/ 	.word	0x000000ff
        /*07f8*/ 	.word	0x00000000
        /*07fc*/ 	.short	0x010a
        /*07fe*/ 	.byte	0x05
	.zero		1


	//   ....[113]....
        /*0800*/ 	.word	0x00002d90
        /*0804*/ 	.word	0x000000ff
        /*0808*/ 	.word	0x00000000
        /*080c*/ 	.short	0x010a
        /*080e*/ 	.byte	0x05
	.zero		1


	//   ....[114]....
        /*0810*/ 	.word	0x00002e20
        /*0814*/ 	.word	0x000000ff
        /*0818*/ 	.word	0x00000000
        /*081c*/ 	.short	0x010a
        /*081e*/ 	.byte	0x05
	.zero		1


	//   ....[115]....
        /*0820*/ 	.word	0x00002eb0
        /*0824*/ 	.word	0x000000ff
        /*0828*/ 	.word	0x00000000
        /*082c*/ 	.short	0x010a
        /*082e*/ 	.byte	0x05
	.zero		1


	//   ....[116]....
        /*0830*/ 	.word	0x00002f40
        /*0834*/ 	.word	0x000000ff
        /*0838*/ 	.word	0x00000000
        /*083c*/ 	.short	0x010a
        /*083e*/ 	.byte	0x05
	.zero		1


	//   ....[117]....
        /*0840*/ 	.word	0x00002fd0
        /*0844*/ 	.word	0x000000ff
        /*0848*/ 	.word	0x00000000
        /*084c*/ 	.short	0x010a
        /*084e*/ 	.byte	0x05
	.zero		1


	//   ....[118]....
        /*0850*/ 	.word	0x00003060
        /*0854*/ 	.word	0x000000ff
        /*0858*/ 	.word	0x00000000
        /*085c*/ 	.short	0x010a
        /*085e*/ 	.byte	0x05
	.zero		1


	//   ....[119]....
        /*0860*/ 	.word	0x000030f0
        /*0864*/ 	.word	0x000000ff
        /*0868*/ 	.word	0x00000000
        /*086c*/ 	.short	0x010a
        /*086e*/ 	.byte	0x05
	.zero		1


	//   ....[120]....
        /*0870*/ 	.word	0x00003180
        /*0874*/ 	.word	0x000000ff
        /*0878*/ 	.word	0x00000000
        /*087c*/ 	.short	0x010a
        /*087e*/ 	.byte	0x05
	.zero		1


	//   ....[121]....
        /*0880*/ 	.word	0x00003210
        /*0884*/ 	.word	0x000000ff
        /*0888*/ 	.word	0x00000000
        /*088c*/ 	.short	0x010a
        /*088e*/ 	.byte	0x05
	.zero		1


	//   ....[122]....
        /*0890*/ 	.word	0x000032a0
        /*0894*/ 	.word	0x000000ff
        /*0898*/ 	.word	0x00000000
        /*089c*/ 	.short	0x010a
        /*089e*/ 	.byte	0x05
	.zero		1


	//   ....[123]....
        /*08a0*/ 	.word	0x00003330
        /*08a4*/ 	.word	0x000000ff
        /*08a8*/ 	.word	0x00000000
        /*08ac*/ 	.short	0x010a
        /*08ae*/ 	.byte	0x05
	.zero		1


	//   ....[124]....
        /*08b0*/ 	.word	0x000033c0
        /*08b4*/ 	.word	0x000000ff
        /*08b8*/ 	.word	0x00000000
        /*08bc*/ 	.short	0x010a
        /*08be*/ 	.byte	0x05
	.zero		1


	//   ....[125]....
        /*08c0*/ 	.word	0x00003450
        /*08c4*/ 	.word	0x000000ff
        /*08c8*/ 	.word	0x00000000
        /*08cc*/ 	.short	0x010a
        /*08ce*/ 	.byte	0x05
	.zero		1


	//   ....[126]....
        /*08d0*/ 	.word	0x000034e0
        /*08d4*/ 	.word	0x000000ff
        /*08d8*/ 	.word	0x00000000
        /*08dc*/ 	.short	0x010a
        /*08de*/ 	.byte	0x05
	.zero		1


	//   ....[127]....
        /*08e0*/ 	.word	0x00003570
        /*08e4*/ 	.word	0x000000ff
        /*08e8*/ 	.word	0x00000000
        /*08ec*/ 	.short	0x010a
        /*08ee*/ 	.byte	0x05
	.zero		1


	//   ....[128]....
        /*08f0*/ 	.word	0x00003600
        /*08f4*/ 	.word	0x000000ff
        /*08f8*/ 	.word	0x00000000
        /*08fc*/ 	.short	0x010a
        /*08fe*/ 	.byte	0x05
	.zero		1


	//   ....[129]....
        /*0900*/ 	.word	0x00003690
        /*0904*/ 	.word	0x000000ff
        /*0908*/ 	.word	0x00000000
        /*090c*/ 	.short	0x010a
        /*090e*/ 	.byte	0x05
	.zero		1


	//   ....[130]....
        /*0910*/ 	.word	0x00003720
        /*0914*/ 	.word	0x000000ff
        /*0918*/ 	.word	0x00000000
        /*091c*/ 	.short	0x010a
        /*091e*/ 	.byte	0x05
	.zero		1


	//   ....[131]....
        /*0920*/ 	.word	0x000037b0
        /*0924*/ 	.word	0x000000ff
        /*0928*/ 	.word	0x00000000
        /*092c*/ 	.short	0x010a
        /*092e*/ 	.byte	0x05
	.zero		1


	//   ....[132]....
        /*0930*/ 	.word	0x00003840
        /*0934*/ 	.word	0x000000ff
        /*0938*/ 	.word	0x00000000
        /*093c*/ 	.short	0x010a
        /*093e*/ 	.byte	0x05
	.zero		1


	//   ....[133]....
        /*0940*/ 	.word	0x000038d0
        /*0944*/ 	.word	0x000000ff
        /*0948*/ 	.word	0x00000000
        /*094c*/ 	.short	0x010a
        /*094e*/ 	.byte	0x05
	.zero		1


	//   ....[134]....
        /*0950*/ 	.word	0x00003970
        /*0954*/ 	.word	0x00000000
        /*0958*/ 	.word	0x00000000
        /*095c*/ 	.short	0x010a
        /*095e*/ 	.byte	0xff
	.zero		1


	//   ....[135]....
        /*0960*/ 	.word	0x00003a90
        /*0964*/ 	.word	0x00000000
        /*0968*/ 	.word	0x000002b0
        /*096c*/ 	.short	0x010a
        /*096e*/ 	.byte	0xff
	.zero		1


	//   ....[136]....
        /*0970*/ 	.word	0x00003af0
        /*0974*/ 	.word	0x00000004
        /*0978*/ 	.word	0x00000000
        /*097c*/ 	.short	0x0101
        /*097e*/ 	.byte	0xff
	.zero		1


	//   ....[137]....
        /*0980*/ 	.word	0x00003b10
        /*0984*/ 	.word	0x000000ff
        /*0988*/ 	.word	0x00000260
        /*098c*/ 	.short	0x010a
        /*098e*/ 	.byte	0x05
	.zero		1


	//   ....[138]....
        /*0990*/ 	.word	0x00003c30
        /*0994*/ 	.word	0x00000000
        /*0998*/ 	.word	0x00000250
        /*099c*/ 	.short	0x010a
        /*099e*/ 	.byte	0xff
	.zero		1


	//   ....[139]....
        /*09a0*/ 	.word	0x00003d40
        /*09a4*/ 	.word	0x00000000
        /*09a8*/ 	.word	0x00000000
        /*09ac*/ 	.short	0x0101
        /*09ae*/ 	.byte	0xff
	.zero		1


	//   ....[140]....
        /*09b0*/ 	.word	0x00003dd0
        /*09b4*/ 	.word	0x000000ff
        /*09b8*/ 	.word	0x00000260
        /*09bc*/ 	.short	0x0106
        /*09be*/ 	.byte	0x05
	.zero		1


	//   ....[141]....
        /*09c0*/ 	.word	0x00003df0
        /*09c4*/ 	.word	0x000000ff
        /*09c8*/ 	.word	0x00000260
        /*09cc*/ 	.short	0x010a
        /*09ce*/ 	.byte	0x05
	.zero		1


	//   ....[142]....
        /*09d0*/ 	.word	0x00003e80
        /*09d4*/ 	.word	0x000000ff
        /*09d8*/ 	.word	0x00000260
        /*09dc*/ 	.short	0x0106
        /*09de*/ 	.byte	0x04
	.zero		1


	//   ....[143]....
        /*09e0*/ 	.word	0x00003ec0
        /*09e4*/ 	.word	0x00000000
        /*09e8*/ 	.word	0x00000260
        /*09ec*/ 	.short	0x010a
        /*09ee*/ 	.byte	0xff
	.zero		1


	//   ....[144]....
        /*09f0*/ 	.word	0x000043a0
        /*09f4*/ 	.word	0x00000000
        /*09f8*/ 	.word	0x00000250
        /*09fc*/ 	.short	0x010a
        /*09fe*/ 	.byte	0xff
	.zero		1


	//   ....[145]....
        /*0a00*/ 	.word	0x000044a0
        /*0a04*/ 	.word	0x00000003
        /*0a08*/ 	.word	0x00000000
        /*0a0c*/ 	.short	0x0101
        /*0a0e*/ 	.byte	0xff
	.zero		1


	//   ....[146]....
        /*0a10*/ 	.word	0x000044b0
        /*0a14*/ 	.word	0x000000ff
        /*0a18*/ 	.word	0x00000000
        /*0a1c*/ 	.short	0x010a
        /*0a1e*/ 	.byte	0x04
	.zero		1


	//   ....[147]....
        /*0a20*/ 	.word	0x000044d0
        /*0a24*/ 	.word	0x000000ff
        /*0a28*/ 	.word	0x00000290
        /*0a2c*/ 	.short	0x010a
        /*0a2e*/ 	.byte	0x09
	.zero		1


	//   ....[148]....
        /*0a30*/ 	.word	0x00004610
        /*0a34*/ 	.word	0x000000ff
        /*0a38*/ 	.word	0x00000000
        /*0a3c*/ 	.short	0x010a
        /*0a3e*/ 	.byte	0x07
	.zero		1


	//   ....[149]....
        /*0a40*/ 	.word	0x00004740
        /*0a44*/ 	.word	0x000000ff
        /*0a48*/ 	.word	0x00000000
        /*0a4c*/ 	.short	0x010a
        /*0a4e*/ 	.byte	0x04
	.zero		1


	//   ....[150]....
        /*0a50*/ 	.word	0x000048f0
        /*0a54*/ 	.word	0x000000ff
        /*0a58*/ 	.word	0x00000000
        /*0a5c*/ 	.short	0x010a
        /*0a5e*/ 	.byte	0x05
	.zero		1


	//   ....[151]....
        /*0a60*/ 	.word	0x00004980
        /*0a64*/ 	.word	0x000000ff
        /*0a68*/ 	.word	0x00000000
        /*0a6c*/ 	.short	0x010a
        /*0a6e*/ 	.byte	0x05
	.zero		1


	//   ....[152]....
        /*0a70*/ 	.word	0x00004a10
        /*0a74*/ 	.word	0x000000ff
        /*0a78*/ 	.word	0x00000000
        /*0a7c*/ 	.short	0x010a
        /*0a7e*/ 	.byte	0x05
	.zero		1


	//   ....[153]....
        /*0a80*/ 	.word	0x00004aa0
        /*0a84*/ 	.word	0x000000ff
        /*0a88*/ 	.word	0x00000000
        /*0a8c*/ 	.short	0x010a
        /*0a8e*/ 	.byte	0x07
	.zero		1


	//   ....[154]....
        /*0a90*/ 	.word	0x00004f00
        /*0a94*/ 	.word	0x00000000
        /*0a98*/ 	.word	0x00000250
        /*0a9c*/ 	.short	0x010a
        /*0a9e*/ 	.byte	0xff
	.zero		1


	//   ....[155]....
        /*0aa0*/ 	.word	0x00004fc0
        /*0aa4*/ 	.word	0x00000000
        /*0aa8*/ 	.word	0x00000000
        /*0aac*/ 	.short	0x0101
        /*0aae*/ 	.byte	0xff
	.zero		1


	//   ....[156]....
        /*0ab0*/ 	.word	0x000052e0
        /*0ab4*/ 	.word	0x000000ff
        /*0ab8*/ 	.word	0x00000248
        /*0abc*/ 	.short	0x010a
        /*0abe*/ 	.byte	0x07
	.zero		1


	//   ....[157]....
        /*0ac0*/ 	.word	0x000054d0
        /*0ac4*/ 	.word	0x000000ff
        /*0ac8*/ 	.word	0x00000230
        /*0acc*/ 	.short	0x010a
        /*0ace*/ 	.byte	0x07
	.zero		1


	//   ....[158]....
        /*0ad0*/ 	.word	0x000056a0
        /*0ad4*/ 	.word	0x000000ff
        /*0ad8*/ 	.word	0x00000220
        /*0adc*/ 	.short	0x010b
        /*0ade*/ 	.byte	0x07
	.zero		1


	//   ....[159]....
        /*0ae0*/ 	.word	0x00005710
        /*0ae4*/ 	.word	0x000000ff
        /*0ae8*/ 	.word	0x00000000
        /*0aec*/ 	.short	0x0101
        /*0aee*/ 	.byte	0x08
	.zero		1


	//   ....[160]....
        /*0af0*/ 	.word	0x00005740
        /*0af4*/ 	.word	0x000000ff
        /*0af8*/ 	.word	0x00000238
        /*0afc*/ 	.short	0x010a
        /*0afe*/ 	.byte	0x07
	.zero		1


	//   ....[161]....
        /*0b00*/ 	.word	0x00005950
        /*0b04*/ 	.word	0x000000ff
        /*0b08*/ 	.word	0x00000228
        /*0b0c*/ 	.short	0x010b
        /*0b0e*/ 	.byte	0x07
	.zero		1


	//   ....[162]....
        /*0b10*/ 	.word	0x00005970
        /*0b14*/ 	.word	0x000000ff
        /*0b18*/ 	.word	0x00000000
        /*0b1c*/ 	.short	0x0101
        /*0b1e*/ 	.byte	0x0d
	.zero		1


	//   ....[163]....
        /*0b20*/ 	.word	0x000059a0
        /*0b24*/ 	.word	0x000000ff
        /*0b28*/ 	.word	0x00000230
        /*0b2c*/ 	.short	0x010a
        /*0b2e*/ 	.byte	0x07
	.zero		1


	//   ....[164]....
        /*0b30*/ 	.word	0x000059e0
        /*0b34*/ 	.word	0x00000000
        /*0b38*/ 	.word	0x00000238
        /*0b3c*/ 	.short	0x010a
        /*0b3e*/ 	.byte	0xff
	.zero		1


	//   ....[165]....
        /*0b40*/ 	.word	0x00005d20
        /*0b44*/ 	.word	0x00000000
        /*0b48*/ 	.word	0x00000250
        /*0b4c*/ 	.short	0x010a
        /*0b4e*/ 	.byte	0xff
	.zero		1


	//   ....[166]....
        /*0b50*/ 	.word	0x00005e30
        /*0b54*/ 	.word	0x00000000
        /*0b58*/ 	.word	0x00000000
        /*0b5c*/ 	.short	0x0101
        /*0b5e*/ 	.byte	0xff
	.zero		1


	//   ....[167]....
        /*0b60*/ 	.word	0x00006880
        /*0b64*/ 	.word	0x00000000
        /*0b68*/ 	.word	0x00000220
        /*0b6c*/ 	.short	0x010a
        /*0b6e*/ 	.byte	0xff
	.zero		1


	//   ....[168]....
        /*0b70*/ 	.word	0x000068f0
        /*0b74*/ 	.word	0x00000071
        /*0b78*/ 	.word	0x00000270
        /*0b7c*/ 	.short	0x010a
        /*0b7e*/ 	.byte	0xff
	.zero		1


	//   ....[169]....
        /*0b80*/ 	.word	0x000069d0
        /*0b84*/ 	.word	0x00000000
        /*0b88*/ 	.word	0x00000220
        /*0b8c*/ 	.short	0x010a
        /*0b8e*/ 	.byte	0xff
	.zero		1


	//   ....[170]....
        /*0b90*/ 	.word	0x00006b10
        /*0b94*/ 	.word	0x00000000
        /*0b98*/ 	.word	0x00000000
        /*0b9c*/ 	.short	0x0101
        /*0b9e*/ 	.byte	0xff
	.zero		1


	//   ....[171]....
        /*0ba0*/ 	.word	0x00006b70
        /*0ba4*/ 	.word	0x00000071
        /*0ba8*/ 	.word	0x00000270
        /*0bac*/ 	.short	0x010a
        /*0bae*/ 	.byte	0xff
	.zero		1


	//   ....[172]....
        /*0bb0*/ 	.word	0x000076c0
        /*0bb4*/ 	.word	0x00000020
        /*0bb8*/ 	.word	0x00000220
        /*0bbc*/ 	.short	0x010a
        /*0bbe*/ 	.byte	0xff
	.zero		1


	//   ....[173]....
        /*0bc0*/ 	.word	0x00007780
        /*0bc4*/ 	.word	0x00000020
        /*0bc8*/ 	.word	0x00000220
        /*0bcc*/ 	.short	0x010a
        /*0bce*/ 	.byte	0xff
	.zero		1


	//   ....[174]....
        /*0bd0*/ 	.word	0x000078a0
        /*0bd4*/ 	.word	0x00000003
        /*0bd8*/ 	.word	0x00000000
        /*0bdc*/ 	.short	0x0101
        /*0bde*/ 	.byte	0xff
	.zero		1


	//   ....[175]....
        /*0be0*/ 	.word	0x00007ce0
        /*0be4*/ 	.word	0x000000ff
        /*0be8*/ 	.word	0x00000000
        /*0bec*/ 	.short	0x0101
        /*0bee*/ 	.byte	0x05
	.zero		1


	//   ....[176]....
        /*0bf0*/ 	.word	0x00008520
        /*0bf4*/ 	.word	0x00000003
        /*0bf8*/ 	.word	0x000002c0
        /*0bfc*/ 	.short	0x010a
        /*0bfe*/ 	.byte	0xff
	.zero		1


	//   ....[177]....
        /*0c00*/ 	.word	0x00008580
        /*0c04*/ 	.word	0x00000002
        /*0c08*/ 	.word	0x00000110
        /*0c0c*/ 	.short	0x010a
        /*0c0e*/ 	.byte	0xff
	.zero		1


	//   ....[178]....
        /*0c10*/ 	.word	0x000085e0
        /*0c14*/ 	.word	0x00000002
        /*0c18*/ 	.word	0x00000110
        /*0c1c*/ 	.short	0x010a
        /*0c1e*/ 	.byte	0xff
	.zero		1


	//   ....[179]....
        /*0c20*/ 	.word	0x00008630
        /*0c24*/ 	.word	0x00000002
        /*0c28*/ 	.word	0x00000250
        /*0c2c*/ 	.short	0x010a
        /*0c2e*/ 	.byte	0xff
	.zero		1


	//   ....[180]....
        /*0c30*/ 	.word	0x00008690
        /*0c34*/ 	.word	0x00000000
        /*0c38*/ 	.word	0x00000000
        /*0c3c*/ 	.short	0x010a
        /*0c3e*/ 	.byte	0xff
	.zero		1


	//   ....[181]....
        /*0c40*/ 	.word	0x000086f0
        /*0c44*/ 	.word	0x00000000
        /*0c48*/ 	.word	0x00000000
        /*0c4c*/ 	.short	0x010a
        /*0c4e*/ 	.byte	0xff
	.zero		1


	//   ....[182]....
        /*0c50*/ 	.word	0x00008750
        /*0c54*/ 	.word	0x00000000
        /*0c58*/ 	.word	0x00000000
        /*0c5c*/ 	.short	0x010a
        /*0c5e*/ 	.byte	0xff
	.zero		1


	//   ....[183]....
        /*0c60*/ 	.word	0x000087b0
        /*0c64*/ 	.word	0x00000000
        /*0c68*/ 	.word	0x00000000
        /*0c6c*/ 	.short	0x010a
        /*0c6e*/ 	.byte	0xff
	.zero		1


	//   ....[184]....
        /*0c70*/ 	.word	0x00008810
        /*0c74*/ 	.word	0x00000000
        /*0c78*/ 	.word	0x00000000
        /*0c7c*/ 	.short	0x010a
        /*0c7e*/ 	.byte	0xff
	.zero		1


	//   ....[185]....
        /*0c80*/ 	.word	0x00008870
        /*0c84*/ 	.word	0x00000000
        /*0c88*/ 	.word	0x00000000
        /*0c8c*/ 	.short	0x010a
        /*0c8e*/ 	.byte	0xff
	.zero		1


	//   ....[186]....
        /*0c90*/ 	.word	0x000088d0
        /*0c94*/ 	.word	0x00000000
        /*0c98*/ 	.word	0x00000000
        /*0c9c*/ 	.short	0x010a
        /*0c9e*/ 	.byte	0xff
	.zero		1


	//   ....[187]....
        /*0ca0*/ 	.word	0x00008930
        /*0ca4*/ 	.word	0x00000000
        /*0ca8*/ 	.word	0x00000000
        /*0cac*/ 	.short	0x010a
        /*0cae*/ 	.byte	0xff
	.zero		1


	//   ....[188]....
        /*0cb0*/ 	.word	0x00008990
        /*0cb4*/ 	.word	0x00000000
        /*0cb8*/ 	.word	0x00000000
        /*0cbc*/ 	.short	0x010a
        /*0cbe*/ 	.byte	0xff
	.zero		1


	//   ....[189]....
        /*0cc0*/ 	.word	0x000089f0
        /*0cc4*/ 	.word	0x00000000
        /*0cc8*/ 	.word	0x00000000
        /*0ccc*/ 	.short	0x010a
        /*0cce*/ 	.byte	0xff
	.zero		1


	//   ....[190]....
        /*0cd0*/ 	.word	0x00008a50
        /*0cd4*/ 	.word	0x00000000
        /*0cd8*/ 	.word	0x00000000
        /*0cdc*/ 	.short	0x010a
        /*0cde*/ 	.byte	0xff
	.zero		1


	//   ....[191]....
        /*0ce0*/ 	.word	0x00008ab0
        /*0ce4*/ 	.word	0x00000000
        /*0ce8*/ 	.word	0x00000000
        /*0cec*/ 	.short	0x010a
        /*0cee*/ 	.byte	0xff
	.zero		1


	//   ....[192]....
        /*0cf0*/ 	.word	0x00008b10
        /*0cf4*/ 	.word	0x00000000
        /*0cf8*/ 	.word	0x00000000
        /*0cfc*/ 	.short	0x010a
        /*0cfe*/ 	.byte	0xff
	.zero		1


	//   ....[193]....
        /*0d00*/ 	.word	0x00008b70
        /*0d04*/ 	.word	0x00000000
        /*0d08*/ 	.word	0x00000000
        /*0d0c*/ 	.short	0x010a
        /*0d0e*/ 	.byte	0xff
	.zero		1


	//   ....[194]....
        /*0d10*/ 	.word	0x00008bd0
        /*0d14*/ 	.word	0x00000000
        /*0d18*/ 	.word	0x00000000
        /*0d1c*/ 	.short	0x010a
        /*0d1e*/ 	.byte	0xff
	.zero		1


	//   ....[195]....
        /*0d20*/ 	.word	0x00008c30
        /*0d24*/ 	.word	0x00000000
        /*0d28*/ 	.word	0x00000000
        /*0d2c*/ 	.short	0x010a
        /*0d2e*/ 	.byte	0xff
	.zero		1


	//   ....[196]....
        /*0d30*/ 	.word	0x00008c90
        /*0d34*/ 	.word	0x00000000
        /*0d38*/ 	.word	0x00000000
        /*0d3c*/ 	.short	0x010a
        /*0d3e*/ 	.byte	0xff
	.zero		1


	//   ....[197]....
        /*0d40*/ 	.word	0x00008cf0
        /*0d44*/ 	.word	0x00000000
        /*0d48*/ 	.word	0x00000000
        /*0d4c*/ 	.short	0x010a
        /*0d4e*/ 	.byte	0xff
	.zero		1


	//   ....[198]....
        /*0d50*/ 	.word	0x00008d50
        /*0d54*/ 	.word	0x00000000
        /*0d58*/ 	.word	0x00000000
        /*0d5c*/ 	.short	0x010a
        /*0d5e*/ 	.byte	0xff
	.zero		1


	//   ....[199]....
        /*0d60*/ 	.word	0x00008db0
        /*0d64*/ 	.word	0x00000000
        /*0d68*/ 	.word	0x00000000
        /*0d6c*/ 	.short	0x010a
        /*0d6e*/ 	.byte	0xff
	.zero		1


	//   ....[200]....
        /*0d70*/ 	.word	0x00008e10
        /*0d74*/ 	.word	0x00000000
        /*0d78*/ 	.word	0x00000000
        /*0d7c*/ 	.short	0x010a
        /*0d7e*/ 	.byte	0xff
	.zero		1


	//   ....[201]....
        /*0d80*/ 	.word	0x00008e70
        /*0d84*/ 	.word	0x00000000
        /*0d88*/ 	.word	0x00000000
        /*0d8c*/ 	.short	0x010a
        /*0d8e*/ 	.byte	0xff
	.zero		1


	//   ....[202]....
        /*0d90*/ 	.word	0x00008ed0
        /*0d94*/ 	.word	0x00000000
        /*0d98*/ 	.word	0x00000000
        /*0d9c*/ 	.short	0x010a
        /*0d9e*/ 	.byte	0xff
	.zero		1


	//   ....[203]....
        /*0da0*/ 	.word	0x00008f30
        /*0da4*/ 	.word	0x00000000
        /*0da8*/ 	.word	0x00000000
        /*0dac*/ 	.short	0x010a
        /*0dae*/ 	.byte	0xff
	.zero		1


	//   ....[204]....
        /*0db0*/ 	.word	0x00008f90
        /*0db4*/ 	.word	0x00000000
        /*0db8*/ 	.word	0x00000000
        /*0dbc*/ 	.short	0x010a
        /*0dbe*/ 	.byte	0xff
	.zero		1


	//   ....[205]....
        /*0dc0*/ 	.word	0x00008ff0
        /*0dc4*/ 	.word	0x00000000
        /*0dc8*/ 	.word	0x00000000
        /*0dcc*/ 	.short	0x010a
        /*0dce*/ 	.byte	0xff
	.zero		1


	//   ....[206]....
        /*0dd0*/ 	.word	0x00009050
        /*0dd4*/ 	.word	0x00000000
        /*0dd8*/ 	.word	0x00000000
        /*0ddc*/ 	.short	0x010a
        /*0dde*/ 	.byte	0xff
	.zero		1


	//   ....[207]....
        /*0de0*/ 	.word	0x000090b0
        /*0de4*/ 	.word	0x00000000
        /*0de8*/ 	.word	0x00000000
        /*0dec*/ 	.short	0x010a
        /*0dee*/ 	.byte	0xff
	.zero		1


	//   ....[208]....
        /*0df0*/ 	.word	0x00009110
        /*0df4*/ 	.word	0x00000000
        /*0df8*/ 	.word	0x00000000
        /*0dfc*/ 	.short	0x010a
        /*0dfe*/ 	.byte	0xff
	.zero		1


	//   ....[209]....
        /*0e00*/ 	.word	0x00009170
        /*0e04*/ 	.word	0x00000000
        /*0e08*/ 	.word	0x00000000
        /*0e0c*/ 	.short	0x010a
        /*0e0e*/ 	.byte	0xff
	.zero		1


	//   ....[210]....
        /*0e10*/ 	.word	0x000091d0
        /*0e14*/ 	.word	0x00000000
        /*0e18*/ 	.word	0x00000000
        /*0e1c*/ 	.short	0x010a
        /*0e1e*/ 	.byte	0xff
	.zero		1


	//   ....[211]....
        /*0e20*/ 	.word	0x00009230
        /*0e24*/ 	.word	0x00000000
        /*0e28*/ 	.word	0x00000000
        /*0e2c*/ 	.short	0x010a
        /*0e2e*/ 	.byte	0xff
	.zero		1


	//   ....[212]....
        /*0e30*/ 	.word	0x00009290
        /*0e34*/ 	.word	0x00000000
        /*0e38*/ 	.word	0x00000000
        /*0e3c*/ 	.short	0x010a
        /*0e3e*/ 	.byte	0xff
	.zero		1


	//   ....[213]....
        /*0e40*/ 	.word	0x000092e0
        /*0e44*/ 	.word	0x00000000
        /*0e48*/ 	.word	0x000002b0
        /*0e4c*/ 	.short	0x010a
        /*0e4e*/ 	.byte	0xff
	.zero		1


	//   ....[214]....
        /*0e50*/ 	.word	0x00009340
        /*0e54*/ 	.word	0x00000000
        /*0e58*/ 	.word	0x00000260
        /*0e5c*/ 	.short	0x010a
        /*0e5e*/ 	.byte	0xff
	.zero		1


	//   ....[215]....
        /*0e60*/ 	.word	0x00009390
        /*0e64*/ 	.word	0x00000000
        /*0e68*/ 	.word	0x00000250
        /*0e6c*/ 	.short	0x010a
        /*0e6e*/ 	.byte	0xff
	.zero		1


	//   ....[216]....
        /*0e70*/ 	.word	0x000093f0
        /*0e74*/ 	.word	0x00000000
        /*0e78*/ 	.word	0x00000260
        /*0e7c*/ 	.short	0x010a
        /*0e7e*/ 	.byte	0xff
	.zero		1


	//   ....[217]....
        /*0e80*/ 	.word	0x00009440
        /*0e84*/ 	.word	0x00000000
        /*0e88*/ 	.word	0x00000250
        /*0e8c*/ 	.short	0x010a
        /*0e8e*/ 	.byte	0xff
	.zero		1


	//   ....[218]....
        /*0e90*/ 	.word	0x000094a0
        /*0e94*/ 	.word	0x00000003
        /*0e98*/ 	.word	0x00000290
        /*0e9c*/ 	.short	0x010a
        /*0e9e*/ 	.byte	0xff
	.zero		1


	//   ....[219]....
        /*0ea0*/ 	.word	0x00009500
        /*0ea4*/ 	.word	0x00000000
        /*0ea8*/ 	.word	0x00000000
        /*0eac*/ 	.short	0x010a
        /*0eae*/ 	.byte	0xff
	.zero		1


	//   ....[220]....
        /*0eb0*/ 	.word	0x00009560
        /*0eb4*/ 	.word	0x00000000
        /*0eb8*/ 	.word	0x00000000
        /*0ebc*/ 	.short	0x010a
        /*0ebe*/ 	.byte	0xff
	.zero		1


	//   ....[221]....
        /*0ec0*/ 	.word	0x000095c0
        /*0ec4*/ 	.word	0x00000000
        /*0ec8*/ 	.word	0x00000000
        /*0ecc*/ 	.short	0x010a
        /*0ece*/ 	.byte	0xff
	.zero		1


	//   ....[222]....
        /*0ed0*/ 	.word	0x00009620
        /*0ed4*/ 	.word	0x00000000
        /*0ed8*/ 	.word	0x00000000
        /*0edc*/ 	.short	0x010a
        /*0ede*/ 	.byte	0xff
	.zero		1


	//   ....[223]....
        /*0ee0*/ 	.word	0x00009680
        /*0ee4*/ 	.word	0x00000000
        /*0ee8*/ 	.word	0x00000000
        /*0eec*/ 	.short	0x010a
        /*0eee*/ 	.byte	0xff
	.zero		1


	//   ....[224]....
        /*0ef0*/ 	.word	0x000096d0
        /*0ef4*/ 	.word	0x00000000
        /*0ef8*/ 	.word	0x00000250
        /*0efc*/ 	.short	0x010a
        /*0efe*/ 	.byte	0xff
	.zero		1


	//   ....[225]....
        /*0f00*/ 	.word	0x00009730
        /*0f04*/ 	.word	0x00000000
        /*0f08*/ 	.word	0x00000248
        /*0f0c*/ 	.short	0x010a
        /*0f0e*/ 	.byte	0xff
	.zero		1


	//   ....[226]....
        /*0f10*/ 	.word	0x00009790
        /*0f14*/ 	.word	0x00000003
        /*0f18*/ 	.word	0x00000230
        /*0f1c*/ 	.short	0x010a
        /*0f1e*/ 	.byte	0xff
	.zero		1


	//   ....[227]....
        /*0f20*/ 	.word	0x000097f0
        /*0f24*/ 	.word	0x00000003
        /*0f28*/ 	.word	0x00000238
        /*0f2c*/ 	.short	0x010a
        /*0f2e*/ 	.byte	0xff
	.zero		1


	//   ....[228]....
        /*0f30*/ 	.word	0x00009850
        /*0f34*/ 	.word	0x00000000
        /*0f38*/ 	.word	0x00000230
        /*0f3c*/ 	.short	0x010a
        /*0f3e*/ 	.byte	0xff
	.zero		1


	//   ....[229]....
        /*0f40*/ 	.word	0x000098a0
        /*0f44*/ 	.word	0x00000000
        /*0f48*/ 	.word	0x00000250
        /*0f4c*/ 	.short	0x010a
        /*0f4e*/ 	.byte	0xff
	.zero		1


	//   ....[230]....
        /*0f50*/ 	.word	0x000098f0
        /*0f54*/ 	.word	0x00000000
        /*0f58*/ 	.word	0x00000220
        /*0f5c*/ 	.short	0x010a
        /*0f5e*/ 	.byte	0xff
	.zero		1


	//   ....[231]....
        /*0f60*/ 	.word	0x00009940
        /*0f64*/ 	.word	0x00000071
        /*0f68*/ 	.word	0x00000270
        /*0f6c*/ 	.short	0x010a
        /*0f6e*/ 	.byte	0xff
	.zero		1


	//   ....[232]....
        /*0f70*/ 	.word	0x00009990
        /*0f74*/ 	.word	0x00000020
        /*0f78*/ 	.word	0x00000220
        /*0f7c*/ 	.short	0x010a
        /*0f7e*/ 	.byte	0xff
	.zero		1


	//----- nvinfo : EIATTR_NUM_MBARRIERS
	.align		4
.L_47:
        /*0f80*/ 	.byte	0x03, 0x38
        /*0f82*/ 	.short	0x005a


	//----- nvinfo : EIATTR_EXIT_INSTR_OFFSETS
	.align		4
        /*0f84*/ 	.byte	0x04, 0x1c
        /*0f86*/ 	.short	(.L_49 - .L_48)


	//   ....[0]....
.L_48:
        /*0f88*/ 	.word	0x000039a0


	//   ....[1]....
        /*0f8c*/ 	.word	0x00003e90


	//   ....[2]....
        /*0f90*/ 	.word	0x00003ef0


	//   ....[3]....
        /*0f94*/ 	.word	0x00004d00


	//   ....[4]....
        /*0f98*/ 	.word	0x00005a10


	//   ....[5]....
        /*0f9c*/ 	.word	0x00005a50


	//   ....[6]....
        /*0fa0*/ 	.word	0x00008510


	//----- nvinfo : EIATTR_MAX_THREADS
	.align		4
.L_49:
        /*0fa4*/ 	.byte	0x04, 0x05
        /*0fa6*/ 	.short	(.L_51 - .L_50)
.L_50:
        /*0fa8*/ 	.word	0x00000100
        /*0fac*/ 	.word	0x00000001
        /*0fb0*/ 	.word	0x00000001


	//----- nvinfo : EIATTR_CRS_STACK_SIZE
	.align		4
.L_51:
        /*0fb4*/ 	.byte	0x04, 0x1e
        /*0fb6*/ 	.short	(.L_53 - .L_52)
.L_52:
        /*0fb8*/ 	.word	0x00000000


	//----- nvinfo : EIATTR_CBANK_PARAM_SIZE
	.align		4
.L_53:
        /*0fbc*/ 	.byte	0x03, 0x19
        /*0fbe*/ 	.short	0x0800


	//----- nvinfo : EIATTR_PARAM_CBANK
	.align		4
        /*0fc0*/ 	.byte	0x04, 0x0a
        /*0fc2*/ 	.short	(.L_55 - .L_54)
	.align		4
.L_54:
        /*0fc4*/ 	.word	index@(.nv.constant0._ZN7cutlass13device_kernelINS_4gemm6kernel13GemmUniversalIN4cute5tupleIJiiiiEEENS1_10collective13CollectiveMmaINS1_35MainloopSm100TmaUmmaWarpSpecializedILi34ELi2ELi4ENS5_IJNS4_1CILi1EEESB_SB_EEEEENS5_IJNSA_ILi64EEENSA_ILi128EEENSA_ILi32EEEEEENS_12float_e4m3_tENS5_IJlSB_lEEESI_SJ_NS4_8TiledMMAINS4_8MMA_AtomIJNS4_10MMA_TraitsINS4_19SM100_MMA_F8F6F4_SSEJSI_SI_fSE_SF_NS4_17integral_constantINS4_4UMMA5MajorELSQ_0EEESR_NSO_INSP_7ScaleInELSS_0EEEST_EEEEEENS4_6LayoutISC_NS5_IJNSA_ILi0EEESX_SX_EEEEENS5_IJNS4_10UnderscoreES10_S10_EEEEENS4_13SM90_TMA_LOADENS4_14ComposedLayoutINS4_7SwizzleILi1ELi4ELi3EEENS4_18smem_ptr_flag_bitsILi8EEENSW_INS5_IJNSA_ILi8EEESG_EEENS5_IJSG_SB_EEEEEEEvNS4_8identityES13_S1D_vS1E_EENS_8epilogue10collective18CollectiveEpilogueINS1G_23Sm100TmaWarpSpecializedILi2ELi2ELi32ELb0ELb0EEEJSH_NS5_IJNSW_ISE_SB_EES1L_EEESI_SJ_SI_SJ_NS1G_6fusion15FusionCallbacksIS1K_NS1N_17LinearCombinationISI_fSI_fLNS_15FloatRoundStyleE2EEESH_S1M_JEEENS4_5SM1004TMEM4LOAD26SM100_TMEM_LOAD_16dp32b32xES13_NS14_INS15_ILi2ELi4ELi3EEES18_NSW_INS5_IJS19_SE_EEENS5_IJSE_SB_EEEEEEENS4_39AutoVectorizingCopyWithAssumedAlignmentILi128EEENS4_14SM90_TMA_STOREES21_S23_S23_EEEvvEEEEvNT_6ParamsE)
        /*0fc8*/ 	.short	0x0380
        /*0fca*/ 	.short	0x0800


	//----- nvinfo : EIATTR_SW_WAR
	.align		4
.L_55:
        /*0fcc*/ 	.byte	0x04, 0x36
        /*0fce*/ 	.short	(.L_57 - .L_56)
.L_56:
        /*0fd0*/ 	.word	0x00000008
.L_57:


//--------------------- .nv.callgraph             --------------------------
	.section	.nv.callgraph,"",@"SHT_CUDA_CALLGRAPH"
	.align	4
	.sectionentsize	8
	.align		4
        /*0000*/ 	.word	0x00000000
	.align		4
        /*0004*/ 	.word	0xffffffff
	.align		4
        /*0008*/ 	.word	index@(_ZN7cutlass13device_kernelINS_4gemm6kernel13GemmUniversalIN4cute5tupleIJiiiiEEENS1_10collective13CollectiveMmaINS1_35MainloopSm100TmaUmmaWarpSpecializedILi34ELi2ELi4ENS5_IJNS4_1CILi1EEESB_SB_EEEEENS5_IJNSA_ILi64EEENSA_ILi128EEENSA_ILi32EEEEEENS_12float_e4m3_tENS5_IJlSB_lEEESI_SJ_NS4_8TiledMMAINS4_8MMA_AtomIJNS4_10MMA_TraitsINS4_19SM100_MMA_F8F6F4_SSEJSI_SI_fSE_SF_NS4_17integral_constantINS4_4UMMA5MajorELSQ_0EEESR_NSO_INSP_7ScaleInELSS_0EEEST_EEEEEENS4_6LayoutISC_NS5_IJNSA_ILi0EEESX_SX_EEEEENS5_IJNS4_10UnderscoreES10_S10_EEEEENS4_13SM90_TMA_LOADENS4_14ComposedLayoutINS4_7SwizzleILi1ELi4ELi3EEENS4_18smem_ptr_flag_bitsILi8EEENSW_INS5_IJNSA_ILi8EEESG_EEENS5_IJSG_SB_EEEEEEEvNS4_8identityES13_S1D_vS1E_EENS_8epilogue10collective18CollectiveEpilogueINS1G_23Sm100TmaWarpSpecializedILi2ELi2ELi32ELb0ELb0EEEJSH_NS5_IJNSW_ISE_SB_EES1L_EEESI_SJ_SI_SJ_NS1G_6fusion15FusionCallbacksIS1K_NS1N_17LinearCombinationISI_fSI_fLNS_15FloatRoundStyleE2EEESH_S1M_JEEENS4_5SM1004TMEM4LOAD26SM100_TMEM_LOAD_16dp32b32xES13_NS14_INS15_ILi2ELi4ELi3EEES18_NSW_INS5_IJS19_SE_EEENS5_IJSE_SB_EEEEEEENS4_39AutoVectorizingCopyWithAssumedAlignmentILi128EEENS4_14SM90_TMA_STOREES21_S23_S23_EEEvvEEEEvNT_6ParamsE)
	.align		4
        /*000c*/ 	.word	index@(__assertfail)
	.align		4
        /*0010*/ 	.word	0x00000000
	.align		4
        /*0014*/ 	.word	0xfffffffe
	.align		4
        /*0018*/ 	.word	0x00000000
	.align		4
        /*001c*/ 	.word	0xfffffffd
	.align		4
        /*0020*/ 	.word	0x00000000
	.align		4
        /*0024*/ 	.word	0xfffffffc


//--------------------- .nv.constant4             --------------------------
	.section	.nv.constant4,"a",@progbits
	.align	8
	.align		8
.nv.constant4:
        /*0000*/ 	.dword	__assertfail
	.align		8
        /*0008*/ 	.dword	__unnamed_1
	.align		8
        /*0010*/ 	.dword	__unnamed_2
	.align		8
        /*0018*/ 	.dword	_ZN40_INTERNAL_4385b0fa_4_k_cu_d4f5e7ec_289864cuda3std3__45__cpo5beginE
	.align		8
        /*0020*/ 	.dword	_ZN40_INTERNAL_4385b0fa_4_k_cu_d4f5e7ec_289864cuda3std3__45__cpo3endE
	.align		8
        /*0028*/ 	.dword	_ZN40_INTERNAL_4385b0fa_4_k_cu_d4f5e7ec_289864cuda3std3__45__cpo6cbeginE
	.align		8
        /*0030*/ 	.dword	_ZN40_INTERNAL_4385b0fa_4_k_cu_d4f5e7ec_289864cuda3std3__45__cpo4cendE
	.align		8
        /*0038*/ 	.dword	_ZN40_INTERNAL_4385b0fa_4_k_cu_d4f5e7ec_289864cuda3std3__442_GLOBAL__N__4385b0fa_4_k_cu_d4f5e7ec_289866ignoreE
	.align		8
        /*0040*/ 	.dword	_ZN40_INTERNAL_4385b0fa_4_k_cu_d4f5e7ec_289864cuda3std3__419piecewise_constructE
	.align		8
        /*0048*/ 	.dword	_ZN40_INTERNAL_4385b0fa_4_k_cu_d4f5e7ec_289864cuda3std3__48in_placeE
	.align		8
        /*0050*/ 	.dword	_ZN40_INTERNAL_4385b0fa_4_k_cu_d4f5e7ec_289864cuda3std6ranges3__45__cpo4swapE
	.align		8
        /*0058*/ 	.dword	_ZN40_INTERNAL_4385b0fa_4_k_cu_d4f5e7ec_289864cuda3std6ranges3__45__cpo9iter_moveE
	.align		8
        /*0060*/ 	.dword	_ZN40_INTERNAL_4385b0fa_4_k_cu_d4f5e7ec_289864cute7productE
	.align		8
        /*0068*/ 	.dword	_ZN40_INTERNAL_4385b0fa_4_k_cu_d4f5e7ec_289864cute1_E
	.align		8
        /*0070*/ 	.dword	$str$25
	.align		8
        /*0078*/ 	.dword	$str$26
	.align		8
        /*0080*/ 	.dword	$str$27
	.align		8
        /*0088*/ 	.dword	$str$28


//--------------------- .text._ZN7cutlass13device_kernelINS_4gemm6kernel13GemmUniversalIN4cute5tupleIJiiiiEEENS1_10collective13CollectiveMmaINS1_35MainloopSm100TmaUmmaWarpSpecializedILi34ELi2ELi4ENS5_IJNS4_1CILi1EEESB_SB_EEEEENS5_IJNSA_ILi64EEENSA_ILi128EEENSA_ILi32EEEEEENS_12float_e4m3_tENS5_IJlSB_lEEESI_SJ_NS4_8TiledMMAINS4_8MMA_AtomIJNS4_10MMA_TraitsINS4_19SM100_MMA_F8F6F4_SSEJSI_SI_fSE_SF_NS4_17integral_constantINS4_4UMMA5MajorELSQ_0EEESR_NSO_INSP_7ScaleInELSS_0EEEST_EEEEEENS4_6LayoutISC_NS5_IJNSA_ILi0EEESX_SX_EEEEENS5_IJNS4_10UnderscoreES10_S10_EEEEENS4_13SM90_TMA_LOADENS4_14ComposedLayoutINS4_7SwizzleILi1ELi4ELi3EEENS4_18smem_ptr_flag_bitsILi8EEENSW_INS5_IJNSA_ILi8EEESG_EEENS5_IJSG_SB_EEEEEEEvNS4_8identityES13_S1D_vS1E_EENS_8epilogue10collective18CollectiveEpilogueINS1G_23Sm100TmaWarpSpecializedILi2ELi2ELi32ELb0ELb0EEEJSH_NS5_IJNSW_ISE_SB_EES1L_EEESI_SJ_SI_SJ_NS1G_6fusion15FusionCallbacksIS1K_NS1N_17LinearCombinationISI_fSI_fLNS_15FloatRoundStyleE2EEESH_S1M_JEEENS4_5SM1004TMEM4LOAD26SM100_TMEM_LOAD_16dp32b32xES13_NS14_INS15_ILi2ELi4ELi3EEES18_NSW_INS5_IJS19_SE_EEENS5_IJSE_SB_EEEEEEENS4_39AutoVectorizingCopyWithAssumedAlignmentILi128EEENS4_14SM90_TMA_STOREES21_S23_S23_EEEvvEEEEvNT_6ParamsE --------------------------
	.section	.text._ZN7cutlass13device_kernelINS_4gemm6kernel13GemmUniversalIN4cute5tupleIJiiiiEEENS1_10collective13CollectiveMmaINS1_35MainloopSm100TmaUmmaWarpSpecializedILi34ELi2ELi4ENS5_IJNS4_1CILi1EEESB_SB_EEEEENS5_IJNSA_ILi64EEENSA_ILi128EEENSA_ILi32EEEEEENS_12float_e4m3_tENS5_IJlSB_lEEESI_SJ_NS4_8TiledMMAINS4_8MMA_AtomIJNS4_10MMA_TraitsINS4_19SM100_MMA_F8F6F4_SSEJSI_SI_fSE_SF_NS4_17integral_constantINS4_4UMMA5MajorELSQ_0EEESR_NSO_INSP_7ScaleInELSS_0EEEST_EEEEEENS4_6LayoutISC_NS5_IJNSA_ILi0EEESX_SX_EEEEENS5_IJNS4_10UnderscoreES10_S10_EEEEENS4_13SM90_TMA_LOADENS4_14ComposedLayoutINS4_7SwizzleILi1ELi4ELi3EEENS4_18smem_ptr_flag_bitsILi8EEENSW_INS5_IJNSA_ILi8EEESG_EEENS5_IJSG_SB_EEEEEEEvNS4_8identityES13_S1D_vS1E_EENS_8epilogue10collective18CollectiveEpilogueINS1G_23Sm100TmaWarpSpecializedILi2ELi2ELi32ELb0ELb0EEEJSH_NS5_IJNSW_ISE_SB_EES1L_EEESI_SJ_SI_SJ_NS1G_6fusion15FusionCallbacksIS1K_NS1N_17LinearCombinationISI_fSI_fLNS_15FloatRoundStyleE2EEESH_S1M_JEEENS4_5SM1004TMEM4LOAD26SM100_TMEM_LOAD_16dp32b32xES13_NS14_INS15_ILi2ELi4ELi3EEES18_NSW_INS5_IJS19_SE_EEENS5_IJSE_SB_EEEEEEENS4_39AutoVectorizingCopyWithAssumedAlignmentILi128EEENS4_14SM90_TMA_STOREES21_S23_S23_EEEvvEEEEvNT_6ParamsE,"ax",@progbits
	.align	128
.text._ZN7cutlass13device_kernelINS_4gemm6kernel13GemmUniversalIN4cute5tupleIJiiiiEEENS1_10collective13CollectiveMmaINS1_35MainloopSm100TmaUmmaWarpSpecializedILi34ELi2ELi4ENS5_IJNS4_1CILi1EEESB_SB_EEEEENS5_IJNSA_ILi64EEENSA_ILi128EEENSA_ILi32EEEEEENS_12float_e4m3_tENS5_IJlSB_lEEESI_SJ_NS4_8TiledMMAINS4_8MMA_AtomIJNS4_10MMA_TraitsINS4_19SM100_MMA_F8F6F4_SSEJSI_SI_fSE_SF_NS4_17integral_constantINS4_4UMMA5MajorELSQ_0EEESR_NSO_INSP_7ScaleInELSS_0EEEST_EEEEEENS4_6LayoutISC_NS5_IJNSA_ILi0EEESX_SX_EEEEENS5_IJNS4_10UnderscoreES10_S10_EEEEENS4_13SM90_TMA_LOADENS4_14ComposedLayoutINS4_7SwizzleILi1ELi4ELi3EEENS4_18smem_ptr_flag_bitsILi8EEENSW_INS5_IJNSA_ILi8EEESG_EEENS5_IJSG_SB_EEEEEEEvNS4_8identityES13_S1D_vS1E_EENS_8epilogue10collective18CollectiveEpilogueINS1G_23Sm100TmaWarpSpecializedILi2ELi2ELi32ELb0ELb0EEEJSH_NS5_IJNSW_ISE_SB_EES1L_EEESI_SJ_SI_SJ_NS1G_6fusion15FusionCallbacksIS1K_NS1N_17LinearCombinationISI_fSI_fLNS_15FloatRoundStyleE2EEESH_S1M_JEEENS4_5SM1004TMEM4LOAD26SM100_TMEM_LOAD_16dp32b32xES13_NS14_INS15_ILi2ELi4ELi3EEES18_NSW_INS5_IJS19_SE_EEENS5_IJSE_SB_EEEEEEENS4_39AutoVectorizingCopyWithAssumedAlignmentILi128EEENS4_14SM90_TMA_STOREES21_S23_S23_EEEvvEEEEvNT_6ParamsE:
        .type           _ZN7cutlass13device_kernelINS_4gemm6kernel13GemmUniversalIN4cute5tupleIJiiiiEEENS1_10collective13CollectiveMmaINS1_35MainloopSm100TmaUmmaWarpSpecializedILi34ELi2ELi4ENS5_IJNS4_1CILi1EEESB_SB_EEEEENS5_IJNSA_ILi64EEENSA_ILi128EEENSA_ILi32EEEEEENS_12float_e4m3_tENS5_IJlSB_lEEESI_SJ_NS4_8TiledMMAINS4_8MMA_AtomIJNS4_10MMA_TraitsINS4_19SM100_MMA_F8F6F4_SSEJSI_SI_fSE_SF_NS4_17integral_constantINS4_4UMMA5MajorELSQ_0EEESR_NSO_INSP_7ScaleInELSS_0EEEST_EEEEEENS4_6LayoutISC_NS5_IJNSA_ILi0EEESX_SX_EEEEENS5_IJNS4_10UnderscoreES10_S10_EEEEENS4_13SM90_TMA_LOADENS4_14ComposedLayoutINS4_7SwizzleILi1ELi4ELi3EEENS4_18smem_ptr_flag_bitsILi8EEENSW_INS5_IJNSA_ILi8EEESG_EEENS5_IJSG_SB_EEEEEEEvNS4_8identityES13_S1D_vS1E_EENS_8epilogue10collective18CollectiveEpilogueINS1G_23Sm100TmaWarpSpecializedILi2ELi2ELi32ELb0ELb0EEEJSH_NS5_IJNSW_ISE_SB_EES1L_EEESI_SJ_SI_SJ_NS1G_6fusion15FusionCallbacksIS1K_NS1N_17LinearCombinationISI_fSI_fLNS_15FloatRoundStyleE2EEESH_S1M_JEEENS4_5SM1004TMEM4LOAD26SM100_TMEM_LOAD_16dp32b32xES13_NS14_INS15_ILi2ELi4ELi3EEES18_NSW_INS5_IJS19_SE_EEENS5_IJSE_SB_EEEEEEENS4_39AutoVectorizingCopyWithAssumedAlignmentILi128EEENS4_14SM90_TMA_STOREES21_S23_S23_EEEvvEEEEvNT_6ParamsE,@function
        .size           _ZN7cutlass13device_kernelINS_4gemm6kernel13GemmUniversalIN4cute5tupleIJiiiiEEENS1_10collective13CollectiveMmaINS1_35MainloopSm100TmaUmmaWarpSpecializedILi34ELi2ELi4ENS5_IJNS4_1CILi1EEESB_SB_EEEEENS5_IJNSA_ILi64EEENSA_ILi128EEENSA_ILi32EEEEEENS_12float_e4m3_tENS5_IJlSB_lEEESI_SJ_NS4_8TiledMMAINS4_8MMA_AtomIJNS4_10MMA_TraitsINS4_19SM100_MMA_F8F6F4_SSEJSI_SI_fSE_SF_NS4_17integral_constantINS4_4UMMA5MajorELSQ_0EEESR_NSO_INSP_7ScaleInELSS_0EEEST_EEEEEENS4_6LayoutISC_NS5_IJNSA_ILi0EEESX_SX_EEEEENS5_IJNS4_10UnderscoreES10_S10_EEEEENS4_13SM90_TMA_LOADENS4_14ComposedLayoutINS4_7SwizzleILi1ELi4ELi3EEENS4_18smem_ptr_flag_bitsILi8EEENSW_INS5_IJNSA_ILi8EEESG_EEENS5_IJSG_SB_EEEEEEEvNS4_8identityES13_S1D_vS1E_EENS_8epilogue10collective18CollectiveEpilogueINS1G_23Sm100TmaWarpSpecializedILi2ELi2ELi32ELb0ELb0EEEJSH_NS5_IJNSW_ISE_SB_EES1L_EEESI_SJ_SI_SJ_NS1G_6fusion15FusionCallbacksIS1K_NS1N_17LinearCombinationISI_fSI_fLNS_15FloatRoundStyleE2EEESH_S1M_JEEENS4_5SM1004TMEM4LOAD26SM100_TMEM_LOAD_16dp32b32xES13_NS14_INS15_ILi2ELi4ELi3EEES18_NSW_INS5_IJS19_SE_EEENS5_IJSE_SB_EEEEEEENS4_39AutoVectorizingCopyWithAssumedAlignmentILi128EEENS4_14SM90_TMA_STOREES21_S23_S23_EEEvvEEEEvNT_6ParamsE,(.L_x_233 - _ZN7cutlass13device_kernelINS_4gemm6kernel13GemmUniversalIN4cute5tupleIJiiiiEEENS1_10collective13CollectiveMmaINS1_35MainloopSm100TmaUmmaWarpSpecializedILi34ELi2ELi4ENS5_IJNS4_1CILi1EEESB_SB_EEEEENS5_IJNSA_ILi64EEENSA_ILi128EEENSA_ILi32EEEEEENS_12float_e4m3_tENS5_IJlSB_lEEESI_SJ_NS4_8TiledMMAINS4_8MMA_AtomIJNS4_10MMA_TraitsINS4_19SM100_MMA_F8F6F4_SSEJSI_SI_fSE_SF_NS4_17integral_constantINS4_4UMMA5MajorELSQ_0EEESR_NSO_INSP_7ScaleInELSS_0EEEST_EEEEEENS4_6LayoutISC_NS5_IJNSA_ILi0EEESX_SX_EEEEENS5_IJNS4_10UnderscoreES10_S10_EEEEENS4_13SM90_TMA_LOADENS4_14ComposedLayoutINS4_7SwizzleILi1ELi4ELi3EEENS4_18smem_ptr_flag_bitsILi8EEENSW_INS5_IJNSA_ILi8EEESG_EEENS5_IJSG_SB_EEEEEEEvNS4_8identityES13_S1D_vS1E_EENS_8epilogue10collective18CollectiveEpilogueINS1G_23Sm100TmaWarpSpecializedILi2ELi2ELi32ELb0ELb0EEEJSH_NS5_IJNSW_ISE_SB_EES1L_EEESI_SJ_SI_SJ_NS1G_6fusion15FusionCallbacksIS1K_NS1N_17LinearCombinationISI_fSI_fLNS_15FloatRoundStyleE2EEESH_S1M_JEEENS4_5SM1004TMEM4LOAD26SM100_TMEM_LOAD_16dp32b32xES13_NS14_INS15_ILi2ELi4ELi3EEES18_NSW_INS5_IJS19_SE_EEENS5_IJSE_SB_EEEEEEENS4_39AutoVectorizingCopyWithAssumedAlignmentILi128EEENS4_14SM90_TMA_STOREES21_S23_S23_EEEvvEEEEvNT_6ParamsE)
        .other          _ZN7cutlass13device_kernelINS_4gemm6kernel13GemmUniversalIN4cute5tupleIJiiiiEEENS1_10collective13CollectiveMmaINS1_35MainloopSm100TmaUmmaWarpSpecializedILi34ELi2ELi4ENS5_IJNS4_1CILi1EEESB_SB_EEEEENS5_IJNSA_ILi64EEENSA_ILi128EEENSA_ILi32EEEEEENS_12float_e4m3_tENS5_IJlSB_lEEESI_SJ_NS4_8TiledMMAINS4_8MMA_AtomIJNS4_10MMA_TraitsINS4_19SM100_MMA_F8F6F4_SSEJSI_SI_fSE_SF_NS4_17integral_constantINS4_4UMMA5MajorELSQ_0EEESR_NSO_INSP_7ScaleInELSS_0EEEST_EEEEEENS4_6LayoutISC_NS5_IJNSA_ILi0EEESX_SX_EEEEENS5_IJNS4_10UnderscoreES10_S10_EEEEENS4_13SM90_TMA_LOADENS4_14ComposedLayoutINS4_7SwizzleILi1ELi4ELi3EEENS4_18smem_ptr_flag_bitsILi8EEENSW_INS5_IJNSA_ILi8EEESG_EEENS5_IJSG_SB_EEEEEEEvNS4_8identityES13_S1D_vS1E_EENS_8epilogue10collective18CollectiveEpilogueINS1G_23Sm100TmaWarpSpecializedILi2ELi2ELi32ELb0ELb0EEEJSH_NS5_IJNSW_ISE_SB_EES1L_EEESI_SJ_SI_SJ_NS1G_6fusion15FusionCallbacksIS1K_NS1N_17LinearCombinationISI_fSI_fLNS_15FloatRoundStyleE2EEESH_S1M_JEEENS4_5SM1004TMEM4LOAD26SM100_TMEM_LOAD_16dp32b32xES13_NS14_INS15_ILi2ELi4ELi3EEES18_NSW_INS5_IJS19_SE_EEENS5_IJSE_SB_EEEEEEENS4_39AutoVectorizingCopyWithAssumedAlignmentILi128EEENS4_14SM90_TMA_STOREES21_S23_S23_EEEvvEEEEvNT_6ParamsE,@"STO_CUDA_ENTRY STV_DEFAULT"
_ZN7cutlass13device_kernelINS_4gemm6kernel13GemmUniversalIN4cute5tupleIJiiiiEEENS1_10collective13CollectiveMmaINS1_35MainloopSm100TmaUmmaWarpSpecializedILi34ELi2ELi4ENS5_IJNS4_1CILi1EEESB_SB_EEEEENS5_IJNSA_ILi64EEENSA_ILi128EEENSA_ILi32EEEEEENS_12float_e4m3_tENS5_IJlSB_lEEESI_SJ_NS4_8TiledMMAINS4_8MMA_AtomIJNS4_10MMA_TraitsINS4_19SM100_MMA_F8F6F4_SSEJSI_SI_fSE_SF_NS4_17integral_constantINS4_4UMMA5MajorELSQ_0EEESR_NSO_INSP_7ScaleInELSS_0EEEST_EEEEEENS4_6LayoutISC_NS5_IJNSA_ILi0EEESX_SX_EEEEENS5_IJNS4_10UnderscoreES10_S10_EEEEENS4_13SM90_TMA_LOADENS4_14ComposedLayoutINS4_7SwizzleILi1ELi4ELi3EEENS4_18smem_ptr_flag_bitsILi8EEENSW_INS5_IJNSA_ILi8EEESG_EEENS5_IJSG_SB_EEEEEEEvNS4_8identityES13_S1D_vS1E_EENS_8epilogue10collective18CollectiveEpilogueINS1G_23Sm100TmaWarpSpecializedILi2ELi2ELi32ELb0ELb0EEEJSH_NS5_IJNSW_ISE_SB_EES1L_EEESI_SJ_SI_SJ_NS1G_6fusion15FusionCallbacksIS1K_NS1N_17LinearCombinationISI_fSI_fLNS_15FloatRoundStyleE2EEESH_S1M_JEEENS4_5SM1004TMEM4LOAD26SM100_TMEM_LOAD_16dp32b32xES13_NS14_INS15_ILi2ELi4ELi3EEES18_NSW_INS5_IJS19_SE_EEENS5_IJSE_SB_EEEEEEENS4_39AutoVectorizingCopyWithAssumedAlignmentILi128EEENS4_14SM90_TMA_STOREES21_S23_S23_EEEvvEEEEvNT_6ParamsE:
[----:B------:R-:W1:Y:S01]  /*0000*/  LDC R1, c[0x0][0x37c] ;  /* 0x0000df00ff017b82 */ /* 0x000e620000000800 */
[----:B------:R-:W2:Y:S01]  /*0010*/  S2R R108, SR_TID.X ;  /* 0x00000000006c7919 */ /* 0x000ea20000002100 */
[----:B------:R-:W3:Y:S01]  /*0020*/  LDCU.64 UR4, c[0x0][0x890] ;  /* 0x00011200ff0477ac */ /* 0x000ee20008000a00 */
[----:B------:R-:W-:Y:S02]  /*0030*/  PRMT R95, RZ, 0x7610, R95 ;  /* 0x00007610ff5f7816 */ /* 0x000fe4000000005f */
[----:B------:R-:W-:Y:S01]  /*0040*/  ELECT P5, URZ, PT ;  /* 0x0000000000ff782f */ /* 0x000fe200038a0000 */
[----:B------:R-:W4:Y:S01]  /*0050*/  LDCU.64 UR46, c[0x0][0x358] ;  /* 0x00006b00ff2e77ac */ /* 0x000f220008000a00 */
[----:B---3--:R-:W-:-:S04]  /*0060*/  UISETP.NE.U32.AND UP0, UPT, UR4, URZ, UPT ;  /* 0x000000ff0400728c */ /* 0x008fc8000bf05070 */
[----:B------:R-:W-:Y:S01]  /*0070*/  UISETP.NE.AND.EX UP0, UPT, UR5, URZ, UPT, UP0 ;  /* 0x000000ff0500728c */ /* 0x000fe2000bf05300 */
[----:B--2---:R-:W-:-:S05]  /*0080*/  SHF.R.U32.HI R101, RZ, 0x5, R108 ;  /* 0x00000005ff657819 */ /* 0x004fca000001166c */
[----:B------:R-:W2:Y:S02]  /*0090*/  SHFL.IDX PT, R0, R101, RZ, 0x1f ;  /* 0x00001fff65007589 */ /* 0x000ea400000e0000 */
[----:B--2---:R-:W-:Y:S01]  /*00a0*/  R2UR UR8, R0 ;  /* 0x00000000000872ca */ /* 0x004fe200000e0000 */
[----:B-1--4-:R-:W-:-:S14]  /*00b0*/  BRA.U UP0, `(.L_x_0) ;  /* 0x00000001002c7547 */ /* 0x012fdc000b800000 */
[----:B------:R-:W1:Y:S02]  /*00c0*/  LDCU.64 UR6, c[0x0][0x888] ;  /* 0x00011100ff0677ac */ /* 0x000e640008000a00 */
[----:B-1----:R-:W-:-:S04]  /*00d0*/  UISETP.NE.U32.AND UP0, UPT, UR6, URZ, UPT ;  /* 0x000000ff0600728c */ /* 0x002fc8000bf05070 */
[----:B------:R-:W-:-:S09]  /*00e0*/  UISETP.NE.AND.EX UP0, UPT, UR7, URZ, UPT, UP0 ;  /* 0x000000ff0700728c */ /* 0x000fd2000bf05300 */
[----:B------:R-:W-:Y:S05]  /*00f0*/  BRA.U !UP0, `(.L_x_1) ;  /* 0x0000000108107547 */ /* 0x000fea000b800000 */
[----:B------:R-:W1:Y:S02]  /*0100*/  LDC.64 R2, c[0x0][0x888] ;  /* 0x00022200ff027b82 */ /* 0x000e640000000a00 */
[----:B-1----:R1:W5:Y:S01]  /*0110*/  LDG.E R49, desc[UR46][R2.64] ;  /* 0x0000002e02317981 */ /* 0x002362000c1e1900 */
[----:B------:R-:W-:Y:S01]  /*0120*/  HFMA2 R95, -RZ, RZ, 0, 5.9604644775390625e-08 ;  /* 0x00000001ff5f7431 */ /* 0x000fe200000001ff */
[----:B------:R-:W-:Y:S05]  /*0130*/  BRA `(.L_x_0) ;  /* 0x00000000000c7947 */ /* 0x000fea0003800000 */
.L_x_1:
[----:B------:R-:W1:Y:S01]  /*0140*/  LDCU UR6, c[0x0][0x880] ;  /* 0x00011000ff0677ac */ /* 0x000e620008000800 */
[----:B------:R-:W-:Y:S01]  /*0150*/  HFMA2 R95, -RZ, RZ, 0, 5.9604644775390625e-08 ;  /* 0x00000001ff5f7431 */ /* 0x000fe200000001ff */
[----:B-1----:R-:W-:-:S07]  /*0160*/  MOV R49, UR6 ;  /* 0x0000000600317c02 */ /* 0x002fce0008000f00 */
.L_x_0:
[----:B------:R-:W2:Y:S02]  /*0170*/  LDCU.64 UR6, c[0x0][0x8b0] ;  /* 0x00011600ff0677ac */ /* 0x000ea40008000a00 */
[----:B--2---:R-:W-:-:S04]  /*0180*/  UISETP.NE.U32.AND UP0, UPT, UR6, URZ, UPT ;  /* 0x000000ff0600728c */ /* 0x004fc8000bf05070 */
[----:B------:R-:W-:-:S09]  /*0190*/  UISETP.NE.AND.EX UP0, UPT, UR7, URZ, UPT, UP0 ;  /* 0x000000ff0700728c */ /* 0x000fd2000bf05300 */
[----:B------:R-:W-:Y:S05]  /*01a0*/  BRA.U UP0, `(.L_x_2) ;  /* 0x0000000100247547 */ /* 0x000fea000b800000 */
[----:B------:R-:W2:Y:S02]  /*01b0*/  LDCU.64 UR6, c[0x0][0x8a8] ;  /* 0x00011500ff0677ac */ /* 0x000ea40008000a00 */
[----:B--2---:R-:W-:-:S04]  /*01c0*/  UISETP.NE.U32.AND UP0, UPT, UR6, URZ, UPT ;  /* 0x000000ff0600728c */ /* 0x004fc8000bf05070 */
[----:B------:R-:W-:-:S09]  /*01d0*/  UISETP.NE.AND.EX UP0, UPT, UR7, URZ, UPT, UP0 ;  /* 0x000000ff0700728c */ /* 0x000fd2000bf05300 */
[----:B------:R-:W-:Y:S05]  /*01e0*/  BRA.U !UP0, `(.L_x_3) ;  /* 0x00000001080c7547 */ /* 0x000fea000b800000 */
[----:B-1----:R-:W1:Y:S02]  /*01f0*/  LDC.64 R2, c[0x0][0x8a8] ;  /* 0x00022a00ff027b82 */ /* 0x002e640000000a00 */
[----:B-1----:R2:W5:Y:S01]  /*0200*/  LDG.E R47, desc[UR46][R2.64] ;  /* 0x0000002e022f7981 */ /* 0x002562000c1e1900 */
[----:B------:R-:W-:Y:S05]  /*0210*/  BRA `(.L_x_2) ;  /* 0x0000000000087947 */ /* 0x000fea0003800000 */
.L_x_3:
[----:B------:R-:W2:Y:S02]  /*0220*/  LDCU UR6, c[0x0][0x8a0] ;  /* 0x00011400ff0677ac */ /* 0x000ea40008000800 */
[----:B--2---:R-:W-:Y:S02]  /*0230*/  MOV R47, UR6 ;  /* 0x00000006002f7c02 */ /* 0x004fe40008000f00 */
.L_x_2:
[----:B------:R-:W-:Y:S01]  /*0240*/  IMAD.U32 R0, RZ, RZ, UR8 ;  /* 0x00000008ff007e24 */ /* 0x000fe2000f8e00ff */
[----:B------:R-:W-:Y:S04]  /*0250*/  BSSY.RECONVERGENT B0, `(.L_x_4) ;  /* 0x000000c000007945 */ /* 0x000fe80003800200 */
[C---:B------:R-:W-:Y:S02]  /*0260*/  ISETP.NE.OR P1, PT, R0.reuse, 0x1, !P5 ;  /* 0x000000010000780c */ /* 0x040fe40006f25670 */
[----:B------:R-:W-:-:S11]  /*0270*/  ISETP.NE.OR P0, PT, R0, 0x3, !P5 ;  /* 0x000000030000780c */ /* 0x000fd60006f05670 */
[----:B------:R-:W-:Y:S05]  /*0280*/  @P1 BRA `(.L_x_5) ;  /* 0x0000000000201947 */ /* 0x000fea0003800000 */
[----:B------:R-:W3:Y:S02]  /*0290*/  LDCU.64 UR6, c[0x0][0x348] ;  /* 0x00006900ff0677ac */ /* 0x000ee40008000a00 */
[----:B---3--:R-:W-:Y:S02]  /*02a0*/  UIADD3 UR10, UP1, UPT, UR6, 0x80, URZ ;  /* 0x00000080060a7890 */ /* 0x008fe4000ff3e0ff */
[----:B------:R-:W-:Y:S02]  /*02b0*/  UIADD3 UR6, UP0, UPT, UR6, 0x180, URZ ;  /* 0x0000018006067890 */ /* 0x000fe4000ff1e0ff */
[----:B------:R-:W-:Y:S02]  /*02c0*/  UIADD3.X UR11, UPT, UPT, URZ, UR7, URZ, UP1, !UPT ;  /* 0x00000007ff0b7290 */ /* 0x000fe40008ffe4ff */
[----:B------:R-:W-:-:S07]  /*02d0*/  UIADD3.X UR7, UPT, UPT, URZ, UR7, URZ, UP0, !UPT ;  /* 0x00000007ff077290 */ /* 0x000fce00087fe4ff */
[----:B------:R3:W-:Y:S02]  /*02e0*/  UTMACCTL.PF [UR10] ;  /* 0x000000000a0079b9 */ /* 0x0007e40008040000 */
[----:B------:R3:W-:Y:S02]  /*02f0*/  UTMACCTL.PF [UR6] ;  /* 0x00000000060079b9 */ /* 0x0007e40008040000 */
[----:B---3--:R-:W-:Y:S01]  /*0300*/  NOP ;  /* 0x0000000000007918 */ /* 0x008fe20000000000 */
.L_x_5:
[----:B------:R-:W-:Y:S05]  /*0310*/  BSYNC.RECONVERGENT B0 ;  /* 0x0000000000007941 */ /* 0x000fea0003800200 */
.L_x_4:
[----:B------:R-:W-:Y:S04]  /*0320*/  BSSY.RECONVERGENT B0, `(.L_x_6) ;  /* 0x000000a000007945 */ /* 0x000fe80003800200 */
        /* <DEDUP_REMOVED lines=9> */
.L_x_7:
[----:B------:R-:W-:Y:S05]  /*03c0*/  BSYNC.RECONVERGENT B0 ;  /* 0x0000000000007941 */ /* 0x000fea0003800200 */
.L_x_6:
[----:B------:R-:W3:Y:S01]  /*03d0*/  LDCU.64 UR6, c[0x0][0x888] ;  /* 0x00011100ff0677ac */ /* 0x000ee20008000a00 */
[----:B------:R-:W-:Y:S02]  /*03e0*/  UISETP.EQ.U32.AND UP1, UPT, UR4, URZ, UPT ;  /* 0x000000ff0400728c */ /* 0x000fe4000bf22070 */
[----:B------:R-:W-:Y:S02]  /*03f0*/  UPLOP3.LUT UP2, UPT, UPT, UPT, UPT, 0x80, 0x8 ;  /* 0x000000000008789c */ /* 0x000fe40003f4f070 */
[----:B---3--:R-:W-:-:S04]  /*0400*/  UISETP.NE.U32.AND UP0, UPT, UR6, URZ, UPT ;  /* 0x000000ff0600728c */ /* 0x008fc8000bf05070 */
[----:B------:R-:W-:-:S04]  /*0410*/  UISETP.NE.AND.EX UP0, UPT, UR7, URZ, UPT, UP0 ;  /* 0x000000ff0700728c */ /* 0x000fc8000bf05300 */
[----:B------:R-:W-:-:S04]  /*0420*/  UISETP.EQ.OR.EX UP3, UPT, UR5, URZ, !UP0, UP1 ;  /* 0x000000ff0500728c */ /* 0x000fc8000c762710 */
[----:B------:R-:W-:-:S05]  /*0430*/  UP2UR UR50, UPR, URZ, 0x8 ;  /* 0x00000008ff327883 */ /* 0x000fca0008000000 */
[----:B------:R-:W-:Y:S07]  /*0440*/  BRA.U !UP3, `(.L_x_8) ;  /* 0x000000010b207547 */ /* 0x000fee000b800000 */
[----:B------:R-:W-:Y:S01]  /*0450*/  UISETP.NE.U32.AND UP2, UPT, UR4, URZ, UPT ;  /* 0x000000ff0400728c */ /* 0x000fe2000bf45070 */
[----:B-----5:R-:W-:Y:S01]  /*0460*/  FSETP.NEU.AND P0, PT, R49, RZ, PT ;  /* 0x000000ff3100720b */ /* 0x020fe20003f0d000 */
[----:B------:R-:W-:Y:S02]  /*0470*/  USEL UR4, URZ, 0xffffffff, UP0 ;  /* 0xffffffffff047887 */ /* 0x000fe40008000000 */
[----:B------:R-:W-:-:S10]  /*0480*/  UISETP.NE.AND.EX UP2, UPT, UR5, URZ, UPT, UP2 ;  /* 0x000000ff0500728c */ /* 0x000fd4000bf45320 */
[----:B------:R-:W-:Y:S01]  /*0490*/  VOTEU.ANY UP1, P0 ;  /* 0x0000000000ff7886 */ /* 0x000fe20000020100 */
[----:B------:R-:W-:-:S04]  /*04a0*/  @!UP2 USEL UR4, URZ, 0xffffffff, UP1 ;  /* 0xffffffffff04a887 */ /* 0x000fc80008800000 */
[----:B------:R-:W-:-:S04]  /*04b0*/  ULOP3.LUT UR4, UR4, 0x1, URZ, 0xc0, !UPT ;  /* 0x0000000104047892 */ /* 0x000fc8000f8ec0ff */
[----:B------:R-:W-:-:S11]  /*04c0*/  UISETP.NE.U32.AND UP2, UPT, UR4, 0x1, UPT ;  /* 0x000000010400788c */ /* 0x000fd6000bf45070 */
.L_x_8:
[----:B-12---:R-:W1:Y:S01]  /*04d0*/  SHFL.IDX PT, R2, R101, RZ, 0x1f ;  /* 0x00001fff65027589 */ /* 0x006e6200000e0000 */
[----:B------:R-:W-:-:S04]  /*04e0*/  UISETP.NE.AND UP1, UPT, UR8, 0x2, UPT ;  /* 0x000000020800788c */ /* 0x000fc8000bf25270 */
[----:B------:R-:W-:Y:S01]  /*04f0*/  USEL UR6, URZ, 0x1, UP1 ;  /* 0x00000001ff067887 */ /* 0x000fe20008800000 */
[----:B-1----:R-:W-:-:S13]  /*0500*/  ISETP.NE.AND P0, PT, R2, RZ, PT ;  /* 0x000000ff0200720c */ /* 0x002fda0003f05270 */
[----:B------:R-:W-:Y:S05]  /*0510*/  @P0 BRA `(.L_x_9) ;  /* 0x0000000400440947 */ /* 0x000fea0003800000 */
[----:B------:R-:W-:Y:S01]  /*0520*/  ELECT P0, URZ, PT ;  /* 0x0000000000ff782f */ /* 0x000fe20003800000 */
[----:B------:R-:W-:-:S12]  /*0530*/  BSSY.RECONVERGENT B0, `(.L_x_9) ;  /* 0x000004f000007945 */ /* 0x000fd80003800200 */
[----:B------:R-:W-:Y:S05]  /*0540*/  @!P0 BRA `(.L_x_10) ;  /* 0x0000000400348947 */ /* 0x000fea0003800000 */
[----:B------:R-:W1:Y:S01]  /*0550*/  S2UR UR5, SR_CgaCtaId ;  /* 0x00000000000579c3 */ /* 0x000e620000008800 */
[----:B------:R-:W-:Y:S01]  /*0560*/  UMOV UR7, 0x400 ;  /* 0x0000040000077882 */ /* 0x000fe20000000000 */
[----:B------:R-:W-:Y:S02]  /*0570*/  UMOV UR4, 0x1 ;  /* 0x0000000100047882 */ /* 0x000fe40000000000 */
[----:B------:R-:W-:-:S04]  /*0580*/  UIADD3 UR10, UPT, UPT, -UR4, 0x100000, URZ ;  /* 0x00100000040a7890 */ /* 0x000fc8000fffe1ff */
[----:B------:R-:W-:Y:S02]  /*0590*/  USHF.L.U32 UR11, UR10, 0xb, URZ ;  /* 0x0000000b0a0b7899 */ /* 0x000fe400080006ff */
[----:B------:R-:W-:Y:S02]  /*05a0*/  USHF.L.U32 UR10, UR10, 0x1, URZ ;  /* 0x000000010a0a7899 */ /* 0x000fe400080006ff */
[----:B-1----:R-:W-:Y:S01]  /*05b0*/  ULEA UR5, UR5, UR7, 0x18 ;  /* 0x0000000705057291 */ /* 0x002fe2000f8ec0ff */
[----:B------:R-:W1:Y:S11]  /*05c0*/  FENCE.VIEW.ASYNC.S ;  /* 0x00000000000073c6 */ /* 0x000e760000000000 */
[----:B-1----:R1:W2:Y:S01]  /*05d0*/  SYNCS.EXCH.64 URZ, [UR5], UR10 ;  /* 0x0000000a05ff75b2 */ /* 0x0022a20008000100 */
[----:B------:R1:W3:Y:S01]  /*05e0*/  SYNCS.EXCH.64 URZ, [UR5+0x110], UR10 ;  /* 0x0001100a05ff75b2 */ /* 0x0002e20008000100 */
[----:B------:R1:W4:Y:S01]  /*05f0*/  SYNCS.EXCH.64 URZ, [UR5+0x8], UR10 ;  /* 0x0000080a05ff75b2 */ /* 0x0003220008000100 */
[----:B------:R1:W1:Y:S01]  /*0600*/  SYNCS.EXCH.64 URZ, [UR5+0x118], UR10 ;  /* 0x0001180a05ff75b2 */ /* 0x0002620008000100 */
        /* <DEDUP_REMOVED lines=64> */
[----:B--234-:R-:W-:Y:S01]  /*0a10*/  NOP ;  /* 0x0000000000007918 */ /* 0x01cfe20000000000 */
.L_x_10:
[----:B-1----:R-:W-:Y:S05]  /*0a20*/  BSYNC.RECONVERGENT B0 ;  /* 0x0000000000007941 */ /* 0x002fea0003800200 */
.L_x_9:
[----:B------:R-:W1:Y:S01]  /*0a30*/  SHFL.IDX PT, R2, R101, RZ, 0x1f ;  /* 0x00001fff65027589 */ /* 0x000e6200000e0000 */
[----:B------:R-:W-:Y:S01]  /*0a40*/  NOP ;  /* 0x0000000000007918 */ /* 0x000fe20000000000 */
[----:B-1----:R-:W-:-:S13]  /*0a50*/  ISETP.NE.AND P0, PT, R2, 0x1, PT ;  /* 0x000000010200780c */ /* 0x002fda0003f05270 */
[----:B------:R-:W-:Y:S05]  /*0a60*/  @P0 BRA `(.L_x_11) ;  /* 0x0000000000480947 */ /* 0x000fea0003800000 */
[----:B------:R-:W1:Y:S01]  /*0a70*/  S2UR UR7, SR_CgaCtaId ;  /* 0x00000000000779c3 */ /* 0x000e620000008800 */
[----:B------:R-:W-:Y:S01]  /*0a80*/  UMOV UR9, 0x400 ;  /* 0x0000040000097882 */ /* 0x000fe20000000000 */
[----:B------:R-:W-:Y:S01]  /*0a90*/  UMOV UR5, 0x20 ;  /* 0x0000002000057882 */ /* 0x000fe20000000000 */
[----:B------:R-:W-:Y:S01]  /*0aa0*/  UMOV UR4, 0x80 ;  /* 0x0000008000047882 */ /* 0x000fe20000000000 */
[----:B------:R-:W-:-:S04]  /*0ab0*/  UIADD3 UR10, UPT, UPT, -UR5, 0x100000, URZ ;  /* 0x00100000050a7890 */ /* 0x000fc8000fffe1ff */
[----:B------:R-:W-:Y:S02]  /*0ac0*/  USHF.L.U32 UR11, UR10, 0xb, URZ ;  /* 0x0000000b0a0b7899 */ /* 0x000fe400080006ff */
[----:B------:R-:W-:Y:S02]  /*0ad0*/  USHF.L.U32 UR10, UR10, 0x1, URZ ;  /* 0x000000010a0a7899 */ /* 0x000fe400080006ff */
[----:B------:R-:W-:-:S04]  /*0ae0*/  UIADD3 UR4, UPT, UPT, -UR4, 0x100000, URZ ;  /* 0x0010000004047890 */ /* 0x000fc8000fffe1ff */
[----:B------:R-:W-:Y:S02]  /*0af0*/  USHF.L.U32 UR5, UR4, 0xb, URZ ;  /* 0x0000000b04057899 */ /* 0x000fe400080006ff */
[----:B------:R-:W-:Y:S01]  /*0b00*/  USHF.L.U32 UR4, UR4, 0x1, URZ ;  /* 0x0000000104047899 */ /* 0x000fe200080006ff */
[----:B------:R-:W-:Y:S01]  /*0b10*/  ELECT P0, URZ, PT ;  /* 0x0000000000ff782f */ /* 0x000fe20003800000 */
[----:B-1----:R-:W-:Y:S01]  /*0b20*/  ULEA UR7, UR7, UR9, 0x18 ;  /* 0x0000000907077291 */ /* 0x002fe2000f8ec0ff */
[----:B------:R-:W1:Y:S11]  /*0b30*/  FENCE.VIEW.ASYNC.S ;  /* 0x00000000000073c6 */ /* 0x000e760000000000 */
[----:B-1----:R1:W2:Y:S01]  /*0b40*/  SYNCS.EXCH.64 URZ, [UR7+0x220], UR10 ;  /* 0x0002200a07ff75b2 */ /* 0x0022a20008000100 */
[----:B------:R1:W3:Y:S01]  /*0b50*/  SYNCS.EXCH.64 URZ, [UR7+0x230], UR4 ;  /* 0x0002300407ff75b2 */ /* 0x0002e20008000100 */
[----:B------:R1:W4:Y:S01]  /*0b60*/  SYNCS.EXCH.64 URZ, [UR7+0x228], UR10 ;  /* 0x0002280a07ff75b2 */ /* 0x0003220008000100 */
[----:B------:R1:W1:Y:S01]  /*0b70*/  SYNCS.EXCH.64 URZ, [UR7+0x238], UR4 ;  /* 0x0002380407ff75b2 */ /* 0x0002620008000100 */
[----:B------:R-:W-:Y:S01]  /*0b80*/  NOP ;  /* 0x0000000000007918 */ /* 0x000fe20000000000 */
.L_x_11:
[----:B------:R-:W2:Y:S01]  /*0b90*/  SHFL.IDX PT, R2, R101, RZ, 0x1f ;  /* 0x00001fff65027589 */ /* 0x000ea200000e0000 */
[----:B------:R-:W-:Y:S01]  /*0ba0*/  NOP ;  /* 0x0000000000007918 */ /* 0x000fe20000000000 */
[----:B--2---:R-:W-:-:S13]  /*0bb0*/  ISETP.NE.AND P0, PT, R2, 0x3, PT ;  /* 0x000000030200780c */ /* 0x004fda0003f05270 */
[----:B------:R-:W-:Y:S05]  /*0bc0*/  @P0 BRA `(.L_x_12) ;  /* 0x0000000000300947 */ /* 0x000fea0003800000 */
[----:B-1----:R-:W1:Y:S01]  /*0bd0*/  S2UR UR5, SR_CgaCtaId ;  /* 0x00000000000579c3 */ /* 0x002e620000008800 */
[----:B------:R-:W-:Y:S01]  /*0be0*/  UMOV UR7, 0x400 ;  /* 0x0000040000077882 */ /* 0x000fe20000000000 */
[----:B------:R-:W-:Y:S01]  /*0bf0*/  UMOV UR4, 0x20 ;  /* 0x0000002000047882 */ /* 0x000fe20000000000 */
[----:B------:R-:W-:Y:S01]  /*0c00*/  ELECT P0, URZ, PT ;  /* 0x0000000000ff782f */ /* 0x000fe20003800000 */
[----:B------:R-:W-:-:S04]  /*0c10*/  UIADD3 UR10, UPT, UPT, -UR4, 0x100000, URZ ;  /* 0x00100000040a7890 */ /* 0x000fc8000fffe1ff */
[----:B------:R-:W-:Y:S02]  /*0c20*/  USHF.L.U32 UR11, UR10, 0xb, URZ ;  /* 0x0000000b0a0b7899 */ /* 0x000fe400080006ff */
[----:B------:R-:W-:Y:S02]  /*0c30*/  USHF.L.U32 UR10, UR10, 0x1, URZ ;  /* 0x000000010a0a7899 */ /* 0x000fe400080006ff */
[----:B-1----:R-:W-:Y:S01]  /*0c40*/  ULEA UR5, UR5, UR7, 0x18 ;  /* 0x0000000705057291 */ /* 0x002fe2000f8ec0ff */
[----:B------:R-:W1:Y:S11]  /*0c50*/  FENCE.VIEW.ASYNC.S ;  /* 0x00000000000073c6 */ /* 0x000e760000000000 */
[----:B-1----:R2:W1:Y:S01]  /*0c60*/  SYNCS.EXCH.64 URZ, [UR5+0x240], UR10 ;  /* 0x0002400a05ff75b2 */ /* 0x0024620008000100 */
[----:B------:R2:W1:Y:S02]  /*0c70*/  SYNCS.EXCH.64 URZ, [UR5+0x248], UR10 ;  /* 0x0002480a05ff75b2 */ /* 0x0004640008000100 */
[----:B--2---:R-:W-:Y:S01]  /*0c80*/  NOP ;  /* 0x0000000000007918 */ /* 0x004fe20000000000 */
.L_x_12:
[----:B------:R-:W2:Y:S01]  /*0c90*/  SHFL.IDX PT, R2, R101, RZ, 0x1f ;  /* 0x00001fff65027589 */ /* 0x000ea200000e0000 */
[----:B------:R-:W-:Y:S01]  /*0ca0*/  NOP ;  /* 0x0000000000007918 */ /* 0x000fe20000000000 */
[----:B--2---:R-:W-:-:S13]  /*0cb0*/  ISETP.NE.AND P0, PT, R2, 0x4, PT ;  /* 0x000000040200780c */ /* 0x004fda0003f05270 */
[----:B------:R-:W-:Y:S05]  /*0cc0*/  @P0 BRA `(.L_x_13) ;  /* 0x00000000004c0947 */ /* 0x000fea0003800000 */
[----:B-1----:R-:W1:Y:S01]  /*0cd0*/  S2UR UR5, SR_CgaCtaId ;  /* 0x00000000000579c3 */ /* 0x002e620000008800 */
[----:B------:R-:W-:Y:S01]  /*0ce0*/  UMOV UR9, 0x100 ;  /* 0x0000010000097882 */ /* 0x000fe20000000000 */
[----:B------:R-:W-:Y:S01]  /*0cf0*/  UMOV UR7, 0x400 ;  /* 0x0000040000077882 */ /* 0x000fe20000000000 */
[----:B------:R-:W-:Y:S01]  /*0d00*/  USEL UR9, UR9, 0xe0, UP2 ;  /* 0x000000e009097887 */ /* 0x000fe20009000000 */
[----:B------:R-:W-:Y:S01]  /*0d10*/  UMOV UR4, 0x1 ;  /* 0x0000000100047882 */ /* 0x000fe20000000000 */
[----:B------:R-:W-:Y:S01]  /*0d20*/  ELECT P0, URZ, PT ;  /* 0x0000000000ff782f */ /* 0x000fe20003800000 */
[----:B------:R-:W-:-:S04]  /*0d30*/  UIADD3 UR10, UPT, UPT, -UR4, 0x100000, URZ ;  /* 0x00100000040a7890 */ /* 0x000fc8000fffe1ff */
[----:B------:R-:W-:Y:S02]  /*0d40*/  USHF.L.U32 UR11, UR10, 0xb, URZ ;  /* 0x0000000b0a0b7899 */ /* 0x000fe400080006ff */
[----:B------:R-:W-:Y:S02]  /*0d50*/  USHF.L.U32 UR10, UR10, 0x1, URZ ;  /* 0x000000010a0a7899 */ /* 0x000fe400080006ff */
[----:B------:R-:W-:-:S04]  /*0d60*/  UIADD3 UR12, UPT, UPT, -UR9, 0x100000, URZ ;  /* 0x00100000090c7890 */ /* 0x000fc8000fffe1ff */
[----:B------:R-:W-:Y:S02]  /*0d70*/  USHF.L.U32 UR13, UR12, 0xb, URZ ;  /* 0x0000000b0c0d7899 */ /* 0x000fe400080006ff */
[----:B------:R-:W-:Y:S02]  /*0d80*/  USHF.L.U32 UR12, UR12, 0x1, URZ ;  /* 0x000000010c0c7899 */ /* 0x000fe400080006ff */
[----:B-1----:R-:W-:Y:S01]  /*0d90*/  ULEA UR5, UR5, UR7, 0x18 ;  /* 0x0000000705057291 */ /* 0x002fe2000f8ec0ff */
[----:B------:R-:W1:Y:S11]  /*0da0*/  FENCE.VIEW.ASYNC.S ;  /* 0x00000000000073c6 */ /* 0x000e760000000000 */
[----:B-1----:R2:W1:Y:S01]  /*0db0*/  SYNCS.EXCH.64 URZ, [UR5+0x250], UR10 ;  /* 0x0002500a05ff75b2 */ /* 0x0024620008000100 */
[----:B------:R2:W1:Y:S01]  /*0dc0*/  SYNCS.EXCH.64 URZ, [UR5+0x260], UR12 ;  /* 0x0002600c05ff75b2 */ /* 0x0004620008000100 */
[----:B------:R2:W1:Y:S01]  /*0dd0*/  SYNCS.EXCH.64 URZ, [UR5+0x258], UR10 ;  /* 0x0002580a05ff75b2 */ /* 0x0004620008000100 */
[----:B------:R2:W1:Y:S02]  /*0de0*/  SYNCS.EXCH.64 URZ, [UR5+0x268], UR12 ;  /* 0x0002680c05ff75b2 */ /* 0x0004640008000100 */
[----:B--2---:R-:W-:Y:S01]  /*0df0*/  NOP ;  /* 0x0000000000007918 */ /* 0x004fe20000000000 */
.L_x_13:
[----:B------:R-:W2:Y:S01]  /*0e00*/  SHFL.IDX PT, R2, R101, RZ, 0x1f ;  /* 0x00001fff65027589 */ /* 0x000ea200000e0000 */
[----:B------:R-:W-:Y:S01]  /*0e10*/  NOP ;  /* 0x0000000000007918 */ /* 0x000fe20000000000 */
[----:B--2---:R-:W-:-:S13]  /*0e20*/  ISETP.NE.AND P0, PT, R2, 0x5, PT ;  /* 0x000000050200780c */ /* 0x004fda0003f05270 */
[----:B------:R-:W-:Y:S05]  /*0e30*/  @P0 BRA `(.L_x_14) ;  /* 0x0000000000580947 */ /* 0x000fea0003800000 */
[----:B-1----:R-:W1:Y:S01]  /*0e40*/  S2UR UR7, SR_CgaCtaId ;  /* 0x00000000000779c3 */ /* 0x002e620000008800 */
        /* <DEDUP_REMOVED lines=12> */
[----:B-1----:R2:W1:Y:S01]  /*0f10*/  SYNCS.EXCH.64 URZ, [UR7+0x270], UR10 ;  /* 0x0002700a07ff75b2 */ /* 0x0024620008000100 */
[----:B------:R2:W1:Y:S01]  /*0f20*/  SYNCS.EXCH.64 URZ, [UR7+0x290], UR4 ;  /* 0x0002900407ff75b2 */ /* 0x0004620008000100 */
[----:B------:R2:W1:Y:S01]  /*0f30*/  SYNCS.EXCH.64 URZ, [UR7+0x278], UR10 ;  /* 0x0002780a07ff75b2 */ /* 0x0004620008000100 */
[----:B------:R2:W1:Y:S01]  /*0f40*/  SYNCS.EXCH.64 URZ, [UR7+0x298], UR4 ;  /* 0x0002980407ff75b2 */ /* 0x0004620008000100 */
[----:B------:R2:W1:Y:S01]  /*0f50*/  SYNCS.EXCH.64 URZ, [UR7+0x280], UR10 ;  /* 0x0002800a07ff75b2 */ /* 0x0004620008000100 */
[----:B------:R2:W1:Y:S01]  /*0f60*/  SYNCS.EXCH.64 URZ, [UR7+0x2a0], UR4 ;  /* 0x0002a00407ff75b2 */ /* 0x0004620008000100 */
[----:B------:R2:W1:Y:S01]  /*0f70*/  SYNCS.EXCH.64 URZ, [UR7+0x288], UR10 ;  /* 0x0002880a07ff75b2 */ /* 0x0004620008000100 */
[----:B------:R2:W1:Y:S02]  /*0f80*/  SYNCS.EXCH.64 URZ, [UR7+0x2a8], UR4 ;  /* 0x0002a80407ff75b2 */ /* 0x0004640008000100 */
[----:B--2---:R-:W-:Y:S01]  /*0f90*/  NOP ;  /* 0x0000000000007918 */ /* 0x004fe20000000000 */
.L_x_14:
        /* <DEDUP_REMOVED lines=18> */
.L_x_15:
[----:B-1----:R-:W1:Y:S01]  /*10c0*/  S2UR UR5, SR_CTAID.X ;  /* 0x00000000000579c3 */ /* 0x002e620000002500 */
[----:B------:R-:W-:-:S05]  /*10d0*/  CS2R.32 R96, SR_CgaSize ;  /* 0x0000000000607805 */ /* 0x000fca0000008a00 */
[----:B------:R-:W-:-:S05]  /*10e0*/  IMAD R96, R96, -0xa0, RZ ;  /* 0xffffff6060607824 */ /* 0x000fca00078e02ff */
[----:B------:R-:W-:-:S14]  /*10f0*/  R2UR UR9, R96 ;  /* 0x00000000600972ca */ /* 0x000fdc00000e0000 */
[----:B------:R-:W2:Y:S01]  /*1100*/  LDCU UR9, c[0x0][UR9+0x2b0] ;  /* 0x00005600090977ac */ /* 0x000ea20008000800 */
[----:B------:R-:W-:Y:S01]  /*1110*/  NOP ;  /* 0x0000000000007918 */ /* 0x000fe20000000000 */
[----:B------:R-:W-:-:S05]  /*1120*/  CS2R.32 R96, SR_CgaSize ;  /* 0x0000000000607805 */ /* 0x000fca0000008a00 */
[----:B------:R-:W-:-:S05]  /*1130*/  IMAD R96, R96, -0xa0, RZ ;  /* 0xffffff6060607824 */ /* 0x000fca00078e02ff */
[----:B------:R-:W-:-:S14]  /*1140*/  R2UR UR7, R96 ;  /* 0x00000000600772ca */ /* 0x000fdc00000e0000 */
[----:B------:R-:W3:Y:S01]  /*1150*/  LDCU UR7, c[0x0][UR7+0x2b4] ;  /* 0x00005680070777ac */ /* 0x000ee20008000800 */
[----:B------:R-:W4:Y:S08]  /*1160*/  S2UR UR4, SR_CTAID.Y ;  /* 0x00000000000479c3 */ /* 0x000f300000002600 */
[----:B------:R-:W3:Y:S01]  /*1170*/  LDC R9, c[0x0][0xb24] ;  /* 0x0002c900ff097b82 */ /* 0x000ee20000000800 */
[----:B-1----:R-:W-:-:S02]  /*1180*/  I2FP.F32.U32 R4, UR5 ;  /* 0x0000000500047c45 */ /* 0x002fc40008201000 */
[----:B------:R-:W-:-:S05]  /*1190*/  CS2R.32 R5, SR_CgaSize ;  /* 0x0000000000057805 */ /* 0x000fca0000008a00 */
[----:B------:R-:W-:-:S06]  /*11a0*/  IMAD R5, R5, -0xa0, RZ ;  /* 0xffffff6005057824 */ /* 0x000fcc00078e02ff */
[----:B------:R-:W1:Y:S01]  /*11b0*/  LDC R5, c[0x0][R5+0x2a0] ;  /* 0x0000a80005057b82 */ /* 0x000e620000000800 */
[----:B------:R-:W-:Y:S01]  /*11c0*/  MOV R21, UR5 ;  /* 0x0000000500157c02 */ /* 0x000fe20008000f00 */
[----:B--2---:R-:W-:Y:S01]  /*11d0*/  FMUL R4, R4, UR9 ;  /* 0x0000000904047c20 */ /* 0x004fe20008400000 */
[----:B----4-:R-:W-:Y:S02]  /*11e0*/  I2FP.F32.U32 R2, UR4 ;  /* 0x0000000400027c45 */ /* 0x010fe40008201000 */
[----:B------:R-:W-:-:S05]  /*11f0*/  CS2R.32 R3, SR_CgaSize ;  /* 0x0000000000037805 */ /* 0x000fca0000008a00 */
[----:B------:R-:W-:-:S06]  /*1200*/  IMAD R3, R3, -0xa0, RZ ;  /* 0xffffff6003037824 */ /* 0x000fcc00078e02ff */
[----:B------:R-:W2:Y:S01]  /*1210*/  LDC R3, c[0x0][R3+0x2a4] ;  /* 0x0000a90003037b82 */ /* 0x000ea20000000800 */
[----:B------:R-:W4:Y:S01]  /*1220*/  F2I.U32.TRUNC.NTZ R96, R4 ;  /* 0x0000000400607305 */ /* 0x000f22000020f000 */
[----:B------:R-:W-:Y:S01]  /*1230*/  MOV R20, UR4 ;  /* 0x0000000400147c02 */ /* 0x000fe20008000f00 */
[----:B---3--:R-:W-:-:S05]  /*1240*/  FMUL R2, R2, UR7 ;  /* 0x0000000702027c20 */ /* 0x008fca0008400000 */
[----:B------:R-:W-:Y:S01]  /*1250*/  BAR.SYNC.DEFER_BLOCKING 0x0 ;  /* 0x0000000000007b1d */ /* 0x000fe20000010000 */
[----:B------:R-:W-:-:S05]  /*1260*/  ISETP.GE.AND P0, PT, R9, 0x1, PT ;  /* 0x000000010900780c */ /* 0x000fca0003f06270 */
[----:B------:R-:W3:Y:S02]  /*1270*/  F2I.U32.TRUNC.NTZ R94, R2 ;  /* 0x00000002005e7305 */ /* 0x000ee4000020f000 */
[----:B------:R-:W2:Y:S01]  /*1280*/  S2UR UR36, SR_CTAID.Z ;  /* 0x00000000002479c3 */ /* 0x000ea20000002700 */
[----:B----4-:R-:W-:-:S05]  /*1290*/  IADD3 R96, PT, PT, -R96, RZ, RZ ;  /* 0x000000ff60607210 */ /* 0x010fca0007ffe1ff */
[----:B-1----:R-:W-:Y:S01]  /*12a0*/  IMAD R96, R5, R96, UR5 ;  /* 0x0000000505607e24 */ /* 0x002fe2000f8e0260 */
[----:B---3--:R-:W-:-:S05]  /*12b0*/  IADD3 R94, PT, PT, -R94, RZ, RZ ;  /* 0x000000ff5e5e7210 */ /* 0x008fca0007ffe1ff */
[----:B--2---:R-:W-:Y:S01]  /*12c0*/  IMAD R94, R3, R94, UR4 ;  /* 0x00000004035e7e24 */ /* 0x004fe2000f8e025e */
[----:B------:R-:W-:Y:S06]  /*12d0*/  @!P0 BRA `(.L_x_16) ;  /* 0x0000000000b88947 */ /* 0x000fec0003800000 */
[----:B------:R-:W1:Y:S01]  /*12e0*/  LDC.64 R4, c[0x0][0xb18] ;  /* 0x0002c600ff047b82 */ /* 0x000e620000000a00 */
[----:B------:R-:W-:-:S07]  /*12f0*/  ISETP.NE.AND P0, PT, R9, 0x1, PT ;  /* 0x000000010900780c */ /* 0x000fce0003f05270 */
[----:B------:R-:W2:Y:S08]  /*1300*/  LDC R10, c[0x0][0xb0c] ;  /* 0x0002c300ff0a7b82 */ /* 0x000eb00000000800 */
[----:B------:R-:W3:Y:S08]  /*1310*/  LDC R11, c[0x0][0x370] ;  /* 0x0000dc00ff0b7b82 */ /* 0x000ef00000000800 */
[----:B------:R-:W4:Y:S01]  /*1320*/  LDC R12, c[0x0][0x374] ;  /* 0x0000dd00ff0c7b82 */ /* 0x000f220000000800 */
[----:B-1----:R-:W-:-:S07]  /*1330*/  ISETP.NE.AND P1, PT, R4, 0x1, PT ;  /* 0x000000010400780c */ /* 0x002fce0003f25270 */
[----:B------:R-:W3:Y:S01]  /*1340*/  LDC.64 R6, c[0x0][0xb10] ;  /* 0x0002c400ff067b82 */ /* 0x000ee20000000a00 */
[----:B--2---:R-:W-:-:S07]  /*1350*/  ISETP.NE.AND P2, PT, R10, 0x1, PT ;  /* 0x000000010a00780c */ /* 0x004fce0003f45270 */
[----:B------:R-:W1:Y:S08]  /*1360*/  LDC R8, c[0x0][0xb20] ;  /* 0x0002c800ff087b82 */ /* 0x000e700000000800 */
[----:B------:R-:W2:Y:S01]  /*1370*/  LDC.64 R2, c[0x0][0xb28] ;  /* 0x0002ca00ff027b82 */ /* 0x000ea20000000a00 */
[----:B----4-:R-:W-:-:S04]  /*1380*/  IMAD.HI.U32 R13, R12, R5, RZ ;  /* 0x000000050c0d7227 */ /* 0x010fc800078e00ff */
[----:B------:R-:W-:-:S04]  /*1390*/  IMAD.HI.U32 R5, R20, R5, RZ ;  /* 0x0000000514057227 */ /* 0x000fc800078e00ff */
[----:B---3--:R-:W-:-:S04]  /*13a0*/  IMAD.HI.U32 R14, R11, R6, RZ ;  /* 0x000000060b0e7227 */ /* 0x008fc800078e00ff */
[C---:B------:R-:W-:Y:S01]  /*13b0*/  IMAD.HI.U32 R16, R21.reuse, R6, RZ ;  /* 0x0000000615107227 */ /* 0x040fe200078e00ff */
[-C--:B------:R-:W-:Y:S02]  /*13c0*/  @P2 SHF.R.U32.HI R11, RZ, R7.reuse, R14 ;  /* 0x00000007ff0b2219 */ /* 0x080fe4000001160e */
[-C--:B-1----:R-:W-:Y:S02]  /*13d0*/  @P1 SHF.R.U32.HI R12, RZ, R8.reuse, R13 ;  /* 0x00000008ff0c1219 */ /* 0x082fe4000001160d */
[----:B------:R-:W-:Y:S02]  /*13e0*/  SHF.R.U32.HI R5, RZ, R8, R5 ;  /* 0x00000008ff057219 */ /* 0x000fe40000011605 */
[----:B------:R-:W-:Y:S02]  /*13f0*/  SHF.R.U32.HI R16, RZ, R7, R16 ;  /* 0x00000007ff107219 */ /* 0x000fe40000011610 */
[----:B------:R-:W-:Y:S01]  /*1400*/  SEL R5, R20, R5, !P1 ;  /* 0x0000000514057207 */ /* 0x000fe20004800000 */
[----:B--2---:R-:W-:Y:S01]  /*1410*/  IMAD.HI.U32 R14, R12, R2, RZ ;  /* 0x000000020c0e7227 */ /* 0x004fe200078e00ff */
[----:B------:R-:W-:-:S02]  /*1420*/  SEL R7, R21, R16, !P2 ;  /* 0x0000001015077207 */ /* 0x000fc40005000000 */
[----:B------:R-:W-:Y:S01]  /*1430*/  IADD3 R13, PT, PT, -R5, RZ, RZ ;  /* 0x000000ff050d7210 */ /* 0x000fe20007ffe1ff */
[----:B------:R-:W-:Y:S01]  /*1440*/  IMAD.HI.U32 R6, R11, R2, RZ ;  /* 0x000000020b067227 */ /* 0x000fe200078e00ff */
[----:B------:R-:W-:-:S03]  /*1450*/  @P0 SHF.R.U32.HI R12, RZ, R3, R14 ;  /* 0x00000003ff0c0219 */ /* 0x000fc6000001160e */
[----:B------:R-:W-:Y:S01]  /*1460*/  IMAD R13, R4, R13, R20 ;  /* 0x0000000d040d7224 */ /* 0x000fe200078e0214 */
[----:B------:R-:W-:Y:S01]  /*1470*/  @P0 SHF.R.U32.HI R11, RZ, R3, R6 ;  /* 0x00000003ff0b0219 */ /* 0x000fe20000011606 */
[----:B------:R-:W-:-:S04]  /*1480*/  IMAD R12, R12, R9, RZ ;  /* 0x000000090c0c7224 */ /* 0x000fc800078e02ff */
[----:B------:R-:W-:Y:S01]  /*1490*/  IMAD R6, R11, R9, RZ ;  /* 0x000000090b067224 */ /* 0x000fe200078e02ff */
[----:B------:R-:W-:-:S04]  /*14a0*/  ISETP.GE.AND P1, PT, R5, R12, PT ;  /* 0x0000000c0500720c */ /* 0x000fc80003f26270 */
[----:B------:R-:W-:Y:S01]  /*14b0*/  ISETP.GE.OR P1, PT, R7, R6, P1 ;  /* 0x000000060700720c */ /* 0x000fe20000f26670 */
[----:B------:R-:W-:-:S05]  /*14c0*/  IMAD.HI.U32 R6, R5, R2, RZ ;  /* 0x0000000205067227 */ /* 0x000fca00078e00ff */
[----:B------:R-:W-:-:S04]  /*14d0*/  SHF.R.U32.HI R6, RZ, R3, R6 ;  /* 0x00000003ff067219 */ /* 0x000fc80000011606 */
[----:B------:R-:W-:-:S03]  /*14e0*/  SEL R6, R5, R6, !P0 ;  /* 0x0000000605067207 */ /* 0x000fc60004000000 */
[----:B------:R-:W-:Y:S01]  /*14f0*/  @!P1 IMAD.HI.U32 R8, R7, R2, RZ ;  /* 0x0000000207089227 */ /* 0x000fe200078e00ff */
[----:B------:R-:W-:-:S04]  /*1500*/  IADD3 R2, PT, PT, -R6, RZ, RZ ;  /* 0x000000ff06027210 */ /* 0x000fc80007ffe1ff */
[----:B------:R-:W-:Y:S01]  /*1510*/  @!P1 SHF.R.U32.HI R8, RZ, R3, R8 ;  /* 0x00000003ff089219 */ /* 0x000fe20000011608 */
[----:B------:R-:W-:-:S03]  /*1520*/  IMAD R2, R9, R2, R5 ;  /* 0x0000000209027224 */ /* 0x000fc600078e0205 */
[----:B------:R-:W-:-:S05]  /*1530*/  @!P1 SEL R3, R7, R8, !P0 ;  /* 0x0000000807039207 */ /* 0x000fca0004000000 */
[--C-:B------:R-:W-:Y:S02]  /*1540*/  @!P1 IMAD.IADD R6, R6, 0x1, -R3.reuse ;  /* 0x0000000106069824 */ /* 0x100fe400078e0a03 */
[----:B------:R-:W-:Y:S01]  /*1550*/  @!P1 IMAD R3, R2, R11, R3 ;  /* 0x0000000b02039224 */ /* 0x000fe200078e0203 */
[----:B------:R-:W-:Y:S01]  /*1560*/  IADD3 R2, PT, PT, -R7, RZ, RZ ;  /* 0x000000ff07027210 */ /* 0x000fe20007ffe1ff */
[----:B------:R-:W-:Y:S02]  /*1570*/  @!P1 IMAD R5, R6, R9, R7 ;  /* 0x0000000906059224 */ /* 0x000fe400078e0207 */
[----:B------:R-:W-:Y:S02]  /*1580*/  @!P1 IMAD.MOV.U32 R7, RZ, RZ, R3 ;  /* 0x000000ffff079224 */ /* 0x000fe400078e0003 */
[----:B------:R-:W-:Y:S02]  /*1590*/  IMAD R2, R10, R2, R21 ;  /* 0x000000020a027224 */ /* 0x000fe400078e0215 */
[----:B------:R-:W-:-:S02]  /*15a0*/  IMAD R20, R5, R4, R13 ;  /* 0x0000000405147224 */ /* 0x000fc400078e020d */
[----:B------:R-:W-:Y:S02]  /*15b0*/  IMAD R21, R7, R10, R2 ;  /* 0x0000000a07157224 */ /* 0x000fe400078e0202 */
.L_x_16:
[----:B------:R-:W1:Y:S01]  /*15c0*/  LDCU UR4, c[0x0][0xb30] ;  /* 0x00016600ff0477ac */ /* 0x000e620008000800 */
[----:B------:R-:W2:Y:S08]  /*15d0*/  S2UR UR37, SR_CgaCtaId ;  /* 0x00000000002579c3 */ /* 0x000eb00000008800 */
[----:B------:R-:W3:Y:S01]  /*15e0*/  LDC R40, c[0x0][0xb24] ;  /* 0x0002c900ff287b82 */ /* 0x000ee20000000800 */
[----:B-1----:R-:W-:-:S09]  /*15f0*/  UISETP.NE.AND UP1, UPT, UR4, 0x1, UPT ;  /* 0x000000010400788c */ /* 0x002fd2000bf25270 */
[----:B--2---:R-:W-:Y:S05]  /*1600*/  BRA.U UP1, `(.L_x_17) ;  /* 0x0000000101407547 */ /* 0x004fea000b800000 */
[----:B------:R-:W1:Y:S08]  /*1610*/  LDC.64 R4, c[0x0][0xb10] ;  /* 0x0002c400ff047b82 */ /* 0x000e700000000a00 */
[----:B------:R-:W2:Y:S08]  /*1620*/  LDC.64 R2, c[0x0][0xb18] ;  /* 0x0002c600ff027b82 */ /* 0x000eb00000000a00 */
[----:B------:R-:W4:Y:S08]  /*1630*/  LDC R6, c[0x0][0xb20] ;  /* 0x0002c800ff067b82 */ /* 0x000f300000000800 */
[----:B------:R-:W3:Y:S01]  /*1640*/  LDC R8, c[0x0][0xb0c] ;  /* 0x0002c300ff087b82 */ /* 0x000ee20000000800 */
[----:B-1----:R-:W-:-:S05]  /*1650*/  IMAD.HI.U32 R4, R21, R4, RZ ;  /* 0x0000000415047227 */ /* 0x002fca00078e00ff */
[----:B------:R-:W-:Y:S01]  /*1660*/  SHF.R.U32.HI R4, RZ, R5, R4 ;  /* 0x00000005ff047219 */ /* 0x000fe20000011604 */
[----:B--2---:R-:W-:Y:S01]  /*1670*/  IMAD.HI.U32 R3, R20, R3, RZ ;  /* 0x0000000314037227 */ /* 0x004fe200078e00ff */
[----:B------:R-:W-:-:S04]  /*1680*/  ISETP.NE.AND P0, PT, R2, 0x1, PT ;  /* 0x000000010200780c */ /* 0x000fc80003f05270 */
[----:B----4-:R-:W-:-:S04]  /*1690*/  SHF.R.U32.HI R3, RZ, R6, R3 ;  /* 0x00000006ff037219 */ /* 0x010fc80000011603 */
[----:B------:R-:W-:Y:S02]  /*16a0*/  SEL R3, R20, R3, !P0 ;  /* 0x0000000314037207 */ /* 0x000fe40004000000 */
[----:B---3--:R-:W-:-:S04]  /*16b0*/  ISETP.NE.AND P1, PT, R8, 0x1, PT ;  /* 0x000000010800780c */ /* 0x008fc80003f25270 */
[----:B------:R-:W-:-:S05]  /*16c0*/  SEL R4, R21, R4, !P1 ;  /* 0x0000000415047207 */ /* 0x000fca0004800000 */
[----:B------:R-:W-:Y:S02]  /*16d0*/  IMAD.IADD R5, R3, 0x1, -R4 ;  /* 0x0000000103057824 */ /* 0x000fe400078e0a04 */
[----:B------:R-:W-:Y:S02]  /*16e0*/  IMAD.IADD R3, R4, 0x1, -R3 ;  /* 0x0000000104037824 */ /* 0x000fe400078e0a03 */
[----:B------:R-:W-:Y:S02]  /*16f0*/  IMAD R21, R5, R8, R21 ;  /* 0x0000000805157224 */ /* 0x000fe400078e0215 */
[----:B------:R-:W-:-:S07]  /*1700*/  IMAD R20, R3, R2, R20 ;  /* 0x0000000203147224 */ /* 0x000fce00078e0214 */
.L_x_17:
[----:B------:R-:W-:Y:S01]  /*1710*/  BAR.SYNC.DEFER_BLOCKING 0x0 ;  /* 0x0000000000007b1d */ /* 0x000fe20000010000 */
[----:B------:R-:W-:Y:S01]  /*1720*/  UISETP.NE.AND UP1, UPT, UR8, 0x2, UPT ;  /* 0x000000020800788c */ /* 0x000fe2000bf25270 */
[----:B------:R-:W-:Y:S02]  /*1730*/  ISETP.NE.OR P5, PT, R0, 0x2, !P5 ;  /* 0x000000020000780c */ /* 0x000fe40006fa5670 */
[----:B------:R-:W-:-:S06]  /*1740*/  LOP3.LUT R2, R108, 0x1f, RZ, 0xc0, !PT ;  /* 0x0000001f6c027812 */ /* 0x000fcc00078ec0ff */
[----:B------:R-:W-:Y:S05]  /*1750*/  BRA.U UP1, `(.L_x_18) ;  /* 0x0000002101987547 */ /* 0x000fea000b800000 */
[----:B------:R-:W1:Y:S01]  /*1760*/  LDCU UR13, c[0x0][0x38c] ;  /* 0x00007180ff0d77ac */ /* 0x000e620008000800 */
[----:B------:R-:W2:Y:S01]  /*1770*/  LDC R9, c[0x0][0x370] ;  /* 0x0000dc00ff097b82 */ /* 0x000ea20000000800 */
[----:B------:R-:W-:Y:S01]  /*1780*/  PLOP3.LUT P1, PT, PT, PT, UP2, 0x80, 0x8 ;  /* 0x000000000008781c */ /* 0x000fe20003f2f028 */
[----:B------:R-:W-:Y:S01]  /*1790*/  HFMA2 R12, -RZ, RZ, 0, 0 ;  /* 0x00000000ff0c7431 */ /* 0x000fe200000001ff */
[----:B------:R-:W-:Y:S01]  /*17a0*/  ISETP.EQ.OR P4, PT, R2, RZ, P5 ;  /* 0x000000ff0200720c */ /* 0x000fe20002f82670 */
[----:B------:R-:W-:Y:S01]  /*17b0*/  IMAD.MOV.U32 R15, RZ, RZ, 0x1 ;  /* 0x00000001ff0f7424 */ /* 0x000fe200078e00ff */
[----:B------:R-:W-:Y:S01]  /*17c0*/  PLOP3.LUT P1, PT, P1, PT, PT, 0x8, 0x80 ;  /* 0x000000000080781c */ /* 0x000fe20000f2e170 */
[----:B------:R-:W-:Y:S01]  /*17d0*/  IMAD.MOV.U32 R14, RZ, RZ, RZ ;  /* 0x000000ffff0e7224 */ /* 0x000fe200078e00ff */
[----:B------:R-:W-:Y:S01]  /*17e0*/  MOV R8, 0x1 ;  /* 0x0000000100087802 */ /* 0x000fe20000000f00 */
[----:B------:R-:W4:Y:S01]  /*17f0*/  LDC R0, c[0x0][0x374] ;  /* 0x0000dd00ff007b82 */ /* 0x000f220000000800 */
[----:B------:R-:W-:Y:S01]  /*1800*/  IMAD.MOV.U32 R10, RZ, RZ, RZ ;  /* 0x000000ffff0a7224 */ /* 0x000fe200078e00ff */
[----:B------:R-:W2:Y:S01]  /*1810*/  LDCU.64 UR22, c[0x0][0x348] ;  /* 0x00006900ff1677ac */ /* 0x000ea20008000a00 */
[----:B------:R-:W-:Y:S01]  /*1820*/  UMOV UR6, URZ ;  /* 0x000000ff00067c82 */ /* 0x000fe20008000000 */
[----:B-1----:R-:W-:-:S04]  /*1830*/  UIADD3 UR5, UPT, UPT, UR13, 0x1f, URZ ;  /* 0x0000001f0d057890 */ /* 0x002fc8000fffe0ff */
[----:B------:R-:W-:-:S04]  /*1840*/  USHF.R.S32.HI UR4, URZ, 0x1f, UR5 ;  /* 0x0000001fff047899 */ /* 0x000fc80008011405 */
[----:B------:R-:W-:-:S04]  /*1850*/  ULEA.HI UR4, UR4, UR5, URZ, 0x5 ;  /* 0x0000000504047291 */ /* 0x000fc8000f8f28ff */
[----:B------:R-:W-:Y:S02]  /*1860*/  USHF.R.S32.HI UR15, URZ, 0x5, UR4 ;  /* 0x00000005ff0f7899 */ /* 0x000fe40008011404 */
[----:B------:R-:W-:Y:S02]  /*1870*/  UIADD3 UR4, UPT, UPT, UR13, -0x1, URZ ;  /* 0xffffffff0d047890 */ /* 0x000fe4000fffe0ff */
[----:B------:R-:W-:Y:S02]  /*1880*/  UISETP.LT.U32.AND UP0, UPT, UR15, 0x22, UPT ;  /* 0x000000220f00788c */ /* 0x000fe4000bf01070 */
[----:B------:R-:W-:Y:S02]  /*1890*/  UISETP.GE.U32.AND UP1, UPT, UR4, -0x3f, UPT ;  /* 0xffffffc10400788c */ /* 0x000fe4000bf26070 */
[----:B------:R-:W-:Y:S02]  /*18a0*/  USEL UR14, UR15, 0x22, UP0 ;  /* 0x000000220f0e7887 */ /* 0x000fe40008000000 */
[----:B------:R-:W-:-:S02]  /*18b0*/  UIADD3 UR13, UPT, UPT, UR13, 0x3e, URZ ;  /* 0x0000003e0d0d7890 */ /* 0x000fc4000fffe0ff */
[----:B------:R-:W-:Y:S02]  /*18c0*/  UIADD3 UR5, UPT, UPT, UR14, -0x1, URZ ;  /* 0xffffffff0e057890 */ /* 0x000fe4000fffe0ff */
[----:B------:R-:W-:-:S03]  /*18d0*/  UIADD3 UR7, UPT, UPT, UR15, -UR14, URZ ;  /* 0x8000000e0f077290 */ /* 0x000fc6000fffe0ff */
[----:B------:R-:W-:-:S04]  /*18e0*/  @UP1 UIADD3 UR5, UPT, UPT, UR14, URZ, URZ ;  /* 0x000000ff0e051290 */ /* 0x000fc8000fffe0ff */
[----:B--2---:R-:W-:-:S12]  /*18f0*/  UIADD3 UR5, UPT, UPT, UR5, 0x1, URZ ;  /* 0x0000000105057890 */ /* 0x004fd8000fffe0ff */
.L_x_36:
[----:B------:R-:W-:Y:S01]  /*1900*/  UISETP.NE.AND UP0, UPT, UR37, URZ, UPT ;  /* 0x000000ff2500728c */ /* 0x000fe2000bf05270 */
[----:B------:R-:W1:Y:S08]  /*1910*/  S2UR UR37, SR_CgaCtaId ;  /* 0x00000000002579c3 */ /* 0x000e700000008800 */
[----:B------:R-:W-:Y:S05]  /*1920*/  BRA.U UP0, `(.L_x_19) ;  /* 0x0000000100347547 */ /* 0x000fea000b800000 */
[----:B------:R-:W2:Y:S01]  /*1930*/  S2R R2, SR_CgaCtaId ;  /* 0x0000000000027919 */ /* 0x000ea20000008800 */
[----:B------:R-:W-:-:S04]  /*1940*/  MOV R3, 0x400 ;  /* 0x0000040000037802 */ /* 0x000fc80000000f00 */
[----:B--2---:R-:W-:Y:S02]  /*1950*/  LEA R3, R2, R3, 0x18 ;  /* 0x0000000302037211 */ /* 0x004fe400078ec0ff */
[----:B------:R-:W-:-:S03]  /*1960*/  SHF.L.U32 R2, R8, 0x1f, RZ ;  /* 0x0000001f08027819 */ /* 0x000fc600000006ff */
[----:B------:R-:W-:-:S04]  /*1970*/  IMAD R3, R10, 0x8, R3 ;  /* 0x000000080a037824 */ /* 0x000fc800078e0203 */
[----:B------:R-:W2:Y:S02]  /*1980*/  SYNCS.PHASECHK.TRANS64.TRYWAIT P0, [R3+URZ+0x2c0], R2 ;  /* 0x0002c002030075a7 */ /* 0x000ea400080011ff */
[----:B--2---:R-:W-:Y:S05]  /*1990*/  @!P0 BRA `(.L_x_20) ;  /* 0x0000006800e08947 */ /* 0x004fea0003800000 */
.L_x_136:
[----:B------:R-:W-:Y:S01]  /*19a0*/  VIADD R10, R10, 0x1 ;  /* 0x000000010a0a7836 */ /* 0x000fe20000000000 */
[----:B------:R2:W-:Y:S04]  /*19b0*/  SYNCS.ARRIVE.TRANS64.A1T0 RZ, [R3+URZ+0x2b0], RZ ;  /* 0x0002b0ff03ff79a7 */ /* 0x0005e800081000ff */
[----:B------:R-:W-:-:S04]  /*19c0*/  ISETP.NE.AND P0, PT, R10, 0x2, PT ;  /* 0x000000020a00780c */ /* 0x000fc80003f05270 */
[----:B------:R-:W-:Y:S02]  /*19d0*/  SEL R10, R10, RZ, P0 ;  /* 0x000000ff0a0a7207 */ /* 0x000fe40000000000 */
[----:B--2---:R-:W-:-:S04]  /*19e0*/  SEL R3, RZ, 0x1, P0 ;  /* 0x00000001ff037807 */ /* 0x004fc80000000000 */
[----:B------:R-:W-:-:S07]  /*19f0*/  LOP3.LUT R8, R8, R3, RZ, 0x3c, !PT ;  /* 0x0000000308087212 */ /* 0x000fce00078e3cff */
.L_x_19:
[----:B------:R-:W-:Y:S01]  /*1a00*/  UMOV UR4, 0x400 ;  /* 0x0000040000047882 */ /* 0x000fe20000000000 */
[----:B------:R-:W-:Y:S01]  /*1a10*/  SHF.L.U32 R2, R15, 0x1f, RZ ;  /* 0x0000001f0f027819 */ /* 0x000fe200000006ff */
[----:B-1----:R-:W-:Y:S01]  /*1a20*/  ULEA UR4, UR37, UR4, 0x18 ;  /* 0x0000000425047291 */ /* 0x002fe2000f8ec0ff */
[----:B------:R-:W-:Y:S01]  /*1a30*/  R2UR UR35, R21 ;  /* 0x00000000152372ca */ /* 0x000fe200000e0000 */
[----:B------:R-:W-:Y:S01]  /*1a40*/  UISETP.GE.U32.AND UP0, UPT, UR13, 0x3f, UPT ;  /* 0x0000003f0d00788c */ /* 0x000fe2000bf06070 */
[----:B------:R-:W-:Y:S01]  /*1a50*/  R2UR UR11, R20 ;  /* 0x00000000140b72ca */ /* 0x000fe200000e0000 */
[----:B------:R-:W-:Y:S01]  /*1a60*/  ULEA UR8, UR6, UR4, 0x3 ;  /* 0x0000000406087291 */ /* 0x000fe2000f8e18ff */
[----:B------:R-:W-:-:S08]  /*1a70*/  UMOV UR24, URZ ;  /* 0x000000ff00187c82 */ /* 0x000fd00008000000 */
[----:B------:R1:W2:Y:S01]  /*1a80*/  SYNCS.PHASECHK.TRANS64.TRYWAIT P0, [UR8+0x110], R2 ;  /* 0x00011002ff0075a7 */ /* 0x0002a20008001108 */
[----:B------:R-:W-:Y:S02]  /*1a90*/  USHF.L.U32 UR35, UR35, 0x6, URZ ;  /* 0x0000000623237899 */ /* 0x000fe400080006ff */
[----:B------:R-:W-:Y:S01]  /*1aa0*/  USHF.L.U32 UR11, UR11, 0x7, URZ ;  /* 0x000000070b0b7899 */ /* 0x000fe200080006ff */
[----:B------:R-:W-:Y:S11]  /*1ab0*/  BRA.U !UP0, `(.L_x_21) ;  /* 0x0000000108a87547 */ /* 0x000ff6000b800000 */
[----:B------:R-:W-:Y:S01]  /*1ac0*/  UMOV UR16, URZ ;  /* 0x000000ff00107c82 */ /* 0x000fe20008000000 */
[----:B------:R-:W-:-:S05]  /*1ad0*/  UMOV UR17, UR6 ;  /* 0x0000000600117c82 */ /* 0x000fca0008000000 */
.L_x_26:
[----:B-1----:R-:W-:Y:S01]  /*1ae0*/  ULEA UR33, UR17, UR4, 0x3 ;  /* 0x0000000411217291 */ /* 0x002fe2000f8e18ff */
[----:B--2---:R-:W-:Y:S01]  /*1af0*/  @!P5 MOV R3, 0x1800 ;  /* 0x000018000003d802 */ /* 0x004fe20000000f00 */
[----:B--2---:R-:W-:Y:S10]  /*1b00*/  @P0 BRA `(.L_x_22) ;  /* 0x00000000000c0947 */ /* 0x004ff40003800000 */
[----:B------:R-:W-:-:S04]  /*1b10*/  SHF.L.U32 R5, R15, 0x1f, RZ ;  /* 0x0000001f0f057819 */ /* 0x000fc800000006ff */
[----:B------:R-:W2:Y:S02]  /*1b20*/  SYNCS.PHASECHK.TRANS64.TRYWAIT P0, [UR33+0x110], R5 ;  /* 0x00011005ff0075a7 */ /* 0x000ea40008001121 */
[----:B--2---:R-:W-:Y:S05]  /*1b30*/  @!P0 BRA `(.L_x_23) ;  /* 0x00000068008c8947 */ /* 0x004fea0003800000 */
.L_x_22:
[----:B------:R2:W-:Y:S01]  /*1b40*/  @!P5 SYNCS.ARRIVE.TRANS64 RZ, [UR33], R3 ;  /* 0x00000003ffffd9a7 */ /* 0x0005e20008000021 */
[----:B------:R-:W-:Y:S04]  /*1b50*/  BSSY.RECONVERGENT B0, `(.L_x_24) ;  /* 0x0000003000007945 */ /* 0x000fe80003800200 */
[----:B------:R-:W-:Y:S05]  /*1b60*/  @P4 BRA `(.L_x_25) ;  /* 0x0000000000044947 */ /* 0x000fea0003800000 */
[----:B------:R-:W-:Y:S05]  /*1b70*/  BPT.TRAP 0x1 ;  /* 0x000000040000795c */ /* 0x000fea0000300000 */
.L_x_25:
[----:B------:R-:W-:Y:S05]  /*1b80*/  BSYNC.RECONVERGENT B0 ;  /* 0x0000000000007941 */ /* 0x000fea0003800200 */
.L_x_24:
[----:B------:R-:W-:Y:S02]  /*1b90*/  UIADD3 UR6, UPT, UPT, UR17, 0x1, URZ ;  /* 0x0000000111067890 */ /* 0x000fe4000fffe0ff */
[----:B------:R-:W-:Y:S02]  /*1ba0*/  ULEA UR32, UR17, UR4, 0xb ;  /* 0x0000000411207291 */ /* 0x000fe4000f8e58ff */
[----:B------:R-:W-:Y:S02]  /*1bb0*/  UISETP.NE.AND UP0, UPT, UR6, 0x22, UPT ;  /* 0x000000220600788c */ /* 0x000fe4000bf05270 */
[----:B------:R-:W-:Y:S02]  /*1bc0*/  UIADD3 UR26, UP1, UPT, UR22, 0x80, URZ ;  /* 0x00000080161a7890 */ /* 0x000fe4000ff3e0ff */
[----:B------:R-:W-:Y:S02]  /*1bd0*/  USEL UR9, URZ, 0x1, UP0 ;  /* 0x00000001ff097887 */ /* 0x000fe40008000000 */
[----:B------:R-:W-:-:S02]  /*1be0*/  USEL UR6, UR6, URZ, UP0 ;  /* 0x000000ff06067287 */ /* 0x000fc40008000000 */
[----:B------:R-:W-:Y:S02]  /*1bf0*/  UIADD3 UR20, UP0, UPT, UR22, 0x180, URZ ;  /* 0x0000018016147890 */ /* 0x000fe4000ff1e0ff */
[----:B------:R-:W-:Y:S01]  /*1c00*/  ULEA UR8, UR6, UR4, 0x3 ;  /* 0x0000000406087291 */ /* 0x000fe2000f8e18ff */
[----:B------:R-:W-:Y:S01]  /*1c10*/  LOP3.LUT R15, R15, UR9, RZ, 0x3c, !PT ;  /* 0x000000090f0f7c12 */ /* 0x000fe2000f8e3cff */
[----:B------:R-:W-:Y:S02]  /*1c20*/  USHF.L.U32 UR34, UR16, 0x5, URZ ;  /* 0x0000000510227899 */ /* 0x000fe400080006ff */
[----:B------:R-:W-:Y:S01]  /*1c30*/  UIADD3.X UR27, UPT, UPT, URZ, UR23, URZ, UP1, !UPT ;  /* 0x00000017ff1b7290 */ /* 0x000fe20008ffe4ff */
[----:B-1----:R-:W-:Y:S01]  /*1c40*/  SHF.L.U32 R2, R15, 0x1f, RZ ;  /* 0x0000001f0f027819 */ /* 0x002fe200000006ff */
[----:B------:R-:W-:Y:S02]  /*1c50*/  UIADD3 UR32, UPT, UPT, UR32, 0x4600, URZ ;  /* 0x0000460020207890 */ /* 0x000fe4000fffe0ff */
[----:B------:R-:W-:Y:S01]  /*1c60*/  UIADD3.X UR21, UPT, UPT, URZ, UR23, URZ, UP0, !UPT ;  /* 0x00000017ff157290 */ /* 0x000fe200087fe4ff */
[----:B------:R1:W1:Y:S01]  /*1c70*/  SYNCS.PHASECHK.TRANS64.TRYWAIT P0, [UR8+0x110], R2 ;  /* 0x00011002ff0075a7 */ /* 0x0002620008001108 */
[----:B------:R-:W-:Y:S01]  /*1c80*/  ULEA UR8, UR17, UR4, 0xc ;  /* 0x0000000411087291 */ /* 0x000fe2000f8e60ff */
[----:B------:R-:W-:Y:S01]  /*1c90*/  UMOV UR18, 0x0 ;  /* 0x0000000000127882 */ /* 0x000fe20000000000 */
[----:B------:R-:W-:-:S02]  /*1ca0*/  UMOV UR19, 0x10000000 ;  /* 0x1000000000137882 */ /* 0x000fc40000000000 */
[----:B------:R-:W-:Y:S01]  /*1cb0*/  UIADD3 UR8, UPT, UPT, UR8, 0x15600, URZ ;  /* 0x0001560008087890 */ /* 0x000fe2000fffe0ff */
[----:B------:R1:W-:Y:S01]  /*1cc0*/  UTMALDG.3D [UR32], [UR26], desc[UR18] ;  /* 0x000012201a0075b4 */ /* 0x0003e20008011000 */
[----:B------:R-:W-:Y:S01]  /*1cd0*/  UMOV UR12, UR36 ;  /* 0x00000024000c7c82 */ /* 0x000fe20008000000 */
[----:B------:R-:W-:Y:S01]  /*1ce0*/  UMOV UR9, UR33 ;  /* 0x0000002100097c82 */ /* 0x000fe20008000000 */
[----:B------:R-:W-:Y:S01]  /*1cf0*/  UMOV UR10, UR34 ;  /* 0x00000022000a7c82 */ /* 0x000fe20008000000 */
[----:B------:R-:W-:Y:S01]  /*1d00*/  UIADD3 UR16, UPT, UPT, UR16, 0x1, URZ ;  /* 0x0000000110107890 */ /* 0x000fe2000fffe0ff */
[----:B------:R-:W-:Y:S01]  /*1d10*/  UMOV UR24, UR5 ;  /* 0x0000000500187c82 */ /* 0x000fe20008000000 */
[----:B------:R-:W-:Y:S02]  /*1d20*/  UMOV UR17, UR6 ;  /* 0x0000000600117c82 */ /* 0x000fe40008000000 */
[----:B------:R1:W-:Y:S01]  /*1d30*/  UTMALDG.3D [UR8], [UR20], desc[UR18] ;  /* 0x00001208140075b4 */ /* 0x0003e20008011000 */
[----:B------:R-:W-:-:S09]  /*1d40*/  UISETP.NE.AND UP0, UPT, UR16, UR5, UPT ;  /* 0x000000051000728c */ /* 0x000fd2000bf05270 */
[----:B------:R-:W-:Y:S05]  /*1d50*/  BRA.U UP0, `(.L_x_26) ;  /* 0xfffffffd00607547 */ /* 0x000fea000b83ffff */
.L_x_21:
[----:B-1----:R-:W-:Y:S01]  /*1d60*/  ULEA UR8, UR6, UR4, 0x3 ;  /* 0x0000000406087291 */ /* 0x002fe2000f8e18ff */
[----:B------:R-:W-:Y:S01]  /*1d70*/  SHF.L.U32 R2, R15, 0x1f, RZ ;  /* 0x0000001f0f027819 */ /* 0x000fe200000006ff */
[----:B------:R-:W-:Y:S01]  /*1d80*/  @!P1 SYNCS.ARRIVE.TRANS64.A1T0 RZ, [UR4+0x248], RZ ;  /* 0x000248ffffff99a7 */ /* 0x000fe20008100004 */
[----:B------:R-:W-:-:S06]  /*1d90*/  UISETP.GT.AND UP0, UPT, UR15, UR14, UPT ;  /* 0x0000000e0f00728c */ /* 0x000fcc000bf04270 */
[----:B--2---:R1:W2:Y:S03]  /*1da0*/  SYNCS.PHASECHK.TRANS64.TRYWAIT P0, [UR8+0x110], R2 ;  /* 0x00011002ff0075a7 */ /* 0x0042a60008001108 */
[----:B------:R-:W-:Y:S05]  /*1db0*/  BRA.U !UP0, `(.L_x_27) ;  /* 0x0000000108ac7547 */ /* 0x000fea000b800000 */
[----:B------:R-:W-:Y:S01]  /*1dc0*/  UIADD3 UR21, UPT, UPT, UR7, UR24, URZ ;  /* 0x0000001807157290 */ /* 0x000fe2000fffe0ff */
[----:B------:R-:W-:-:S11]  /*1dd0*/  UMOV UR25, UR6 ;  /* 0x0000000600197c82 */ /* 0x000fd60008000000 */
.L_x_32:
[----:B-1----:R-:W-:Y:S01]  /*1de0*/  ULEA UR17, UR25, UR4, 0x3 ;  /* 0x0000000419117291 */ /* 0x002fe2000f8e18ff */
[----:B--2---:R-:W-:Y:S01]  /*1df0*/  @!P5 MOV R3, 0x1800 ;  /* 0x000018000003d802 */ /* 0x004fe20000000f00 */
[----:B--2---:R-:W-:Y:S10]  /*1e00*/  @P0 BRA `(.L_x_28) ;  /* 0x00000000000c0947 */ /* 0x004ff40003800000 */
[----:B------:R-:W-:-:S04]  /*1e10*/  SHF.L.U32 R5, R15, 0x1f, RZ ;  /* 0x0000001f0f057819 */ /* 0x000fc800000006ff */
[----:B------:R-:W2:Y:S02]  /*1e20*/  SYNCS.PHASECHK.TRANS64.TRYWAIT P0, [UR17+0x110], R5 ;  /* 0x00011005ff0075a7 */ /* 0x000ea40008001111 */
[----:B--2---:R-:W-:Y:S05]  /*1e30*/  @!P0 BRA `(.L_x_29) ;  /* 0x0000006400e48947 */ /* 0x004fea0003800000 */
.L_x_28:
[----:B------:R2:W-:Y:S01]  /*1e40*/  @!P5 SYNCS.ARRIVE.TRANS64 RZ, [UR17], R3 ;  /* 0x00000003ffffd9a7 */ /* 0x0005e20008000011 */
[----:B------:R-:W-:Y:S04]  /*1e50*/  BSSY.RECONVERGENT B0, `(.L_x_30) ;  /* 0x0000003000007945 */ /* 0x000fe80003800200 */
[----:B------:R-:W-:Y:S05]  /*1e60*/  @P4 BRA `(.L_x_31) ;  /* 0x0000000000044947 */ /* 0x000fea0003800000 */
[----:B------:R-:W-:Y:S05]  /*1e70*/  BPT.TRAP 0x1 ;  /* 0x000000040000795c */ /* 0x000fea0000300000 */
.L_x_31:
[----:B------:R-:W-:Y:S05]  /*1e80*/  BSYNC.RECONVERGENT B0 ;  /* 0x0000000000007941 */ /* 0x000fea0003800200 */
.L_x_30:
        /* <DEDUP_REMOVED lines=10> */
[----:B------:R-:W-:Y:S01]  /*1f30*/  UIADD3 UR16, UPT, UPT, UR16, 0x4600, URZ ;  /* 0x0000460010107890 */ /* 0x000fe2000fffe0ff */
[----:B-1----:R-:W-:Y:S01]  /*1f40*/  SHF.L.U32 R2, R15, 0x1f, RZ ;  /* 0x0000001f0f027819 */ /* 0x002fe200000006ff */
[----:B------:R-:W-:Y:S02]  /*1f50*/  UIADD3.X UR31, UPT, UPT, URZ, UR23, URZ, UP1, !UPT ;  /* 0x00000017ff1f7290 */ /* 0x000fe40008ffe4ff */
[----:B------:R-:W-:Y:S01]  /*1f60*/  UIADD3.X UR29, UPT, UPT, URZ, UR23, URZ, UP0, !UPT ;  /* 0x00000017ff1d7290 */ /* 0x000fe200087fe4ff */
[----:B------:R1:W1:Y:S01]  /*1f70*/  SYNCS.PHASECHK.TRANS64.TRYWAIT P0, [UR8+0x110], R2 ;  /* 0x00011002ff0075a7 */ /* 0x0002620008001108 */
[----:B------:R-:W-:Y:S01]  /*1f80*/  ULEA UR8, UR25, UR4, 0xc ;  /* 0x0000000419087291 */ /* 0x000fe2000f8e60ff */
[----:B------:R-:W-:Y:S01]  /*1f90*/  UMOV UR26, 0x0 ;  /* 0x00000000001a7882 */ /* 0x000fe20000000000 */
[----:B------:R-:W-:-:S02]  /*1fa0*/  UMOV UR27, 0x10000000 ;  /* 0x10000000001b7882 */ /* 0x000fc40000000000 */
[----:B------:R-:W-:Y:S01]  /*1fb0*/  UIADD3 UR8, UPT, UPT, UR8, 0x15600, URZ ;  /* 0x0001560008087890 */ /* 0x000fe2000fffe0ff */
[----:B------:R-:W-:Y:S01]  /*1fc0*/  UMOV UR19, UR35 ;  /* 0x0000002300137c82 */ /* 0x000fe20008000000 */
[----:B------:R-:W-:Y:S01]  /*1fd0*/  UMOV UR20, UR36 ;  /* 0x0000002400147c82 */ /* 0x000fe20008000000 */
[----:B------:R-:W-:Y:S01]  /*1fe0*/  UMOV UR12, UR36 ;  /* 0x00000024000c7c82 */ /* 0x000fe20008000000 */
[----:B------:R-:W-:Y:S01]  /*1ff0*/  UMOV UR9, UR17 ;  /* 0x0000001100097c82 */ /* 0x000fe20008000000 */
[----:B------:R-:W-:Y:S01]  /*2000*/  UMOV UR10, UR18 ;  /* 0x00000012000a7c82 */ /* 0x000fe20008000000 */
[----:B------:R1:W-:Y:S01]  /*2010*/  UTMALDG.3D [UR16], [UR30], desc[UR26] ;  /* 0x00001a101e0075b4 */ /* 0x0003e20008011000 */
[----:B------:R-:W-:Y:S01]  /*2020*/  UIADD3 UR24, UPT, UPT, UR24, 0x1, URZ ;  /* 0x0000000118187890 */ /* 0x000fe2000fffe0ff */
[----:B------:R-:W-:-:S03]  /*2030*/  UMOV UR25, UR6 ;  /* 0x0000000600197c82 */ /* 0x000fc60008000000 */
[----:B------:R-:W-:Y:S01]  /*2040*/  UISETP.NE.AND UP0, UPT, UR24, UR21, UPT ;  /* 0x000000151800728c */ /* 0x000fe2000bf05270 */
[----:B------:R1:W-:Y:S08]  /*2050*/  UTMALDG.3D [UR8], [UR28], desc[UR26] ;  /* 0x00001a081c0075b4 */ /* 0x0003f00008011000 */
[----:B------:R-:W-:Y:S05]  /*2060*/  BRA.U UP0, `(.L_x_32) ;  /* 0xfffffffd005c7547 */ /* 0x000fea000b83ffff */
.L_x_27:
[----:B-1----:R-:W-:Y:S01]  /*2070*/  LEA R2, R14, UR4, 0x3 ;  /* 0x000000040e027c11 */ /* 0x002fe2000f8e18ff */
[----:B------:R-:W-:Y:S01]  /*2080*/  NOP ;  /* 0x0000000000007918 */ /* 0x000fe20000000000 */
[----:B--2---:R-:W-:Y:S02]  /*2090*/  SHF.L.U32 R3, R12, 0x1f, RZ ;  /* 0x0000001f0c037819 */ /* 0x004fe400000006ff */
[----:B------:R-:W-:Y:S02]  /*20a0*/  LEA R4, R14, UR4, 0x4 ;  /* 0x000000040e047c11 */ /* 0x000fe4000f8e20ff */
[----:B------:R-:W1:Y:S02]  /*20b0*/  SYNCS.PHASECHK.TRANS64.TRYWAIT P0, [R2+URZ+0x250], R3 ;  /* 0x00025003020075a7 */ /* 0x000e6400080011ff */
[----:B-1----:R-:W-:Y:S05]  /*20c0*/  @!P0 BRA `(.L_x_33) ;  /* 0x0000006400588947 */ /* 0x002fea0003800000 */
.L_x_139:
[----:B------:R-:W2:Y:S01]  /*20d0*/  LDS.128 R4, [R4+0x2e0] ;  /* 0x0002e00004047984 */ /* 0x000ea20000000c00 */
[----:B---3--:R-:W-:Y:S01]  /*20e0*/  ISETP.GE.AND P0, PT, R40, 0x1, PT ;  /* 0x000000012800780c */ /* 0x008fe20003f06270 */
[----:B-1----:R-:W-:Y:S01]  /*20f0*/  VIADD R2, R2, 0x260 ;  /* 0x0000026002027836 */ /* 0x002fe20000000000 */
[----:B------:R-:W-:Y:S01]  /*2100*/  @!PT LDS RZ, [RZ] ;  /* 0x00000000fffff984 */ /* 0x000fe20000000800 */
[----:B------:R-:W-:Y:S01]  /*2110*/  @!PT LDS RZ, [RZ] ;  /* 0x00000000fffff984 */ /* 0x000fe20000000800 */
[----:B------:R-:W-:Y:S01]  /*2120*/  @!PT LDS RZ, [RZ] ;  /* 0x00000000fffff984 */ /* 0x000fe20000000800 */
[----:B------:R-:W-:Y:S01]  /*2130*/  @!PT LDS RZ, [RZ] ;  /* 0x00000000fffff984 */ /* 0x000fe20000000800 */
[----:B------:R1:W-:Y:S06]  /*2140*/  MEMBAR.ALL.CTA ;  /* 0x0000000000007992 */ /* 0x0003ec0000008000 */
[----:B-1----:R-:W1:Y:S01]  /*2150*/  FENCE.VIEW.ASYNC.S ;  /* 0x00000000000073c6 */ /* 0x002e620000000000 */
[----:B------:R-:W-:-:S04]  /*2160*/  PRMT R2, RZ, 0x654, R2 ;  /* 0x00000654ff027816 */ /* 0x000fc80000000002 */
[----:B-1----:R1:W-:Y:S01]  /*2170*/  SYNCS.ARRIVE.TRANS64.RED.A1T0 RZ, [R2+URZ], RZ ;  /* 0x000000ff02ff79a7 */ /* 0x0023e200081004ff */
[----:B--2---:R-:W-:-:S13]  /*2180*/  LOP3.LUT P2, RZ, R6, 0x1, RZ, 0xc0, !PT ;  /* 0x0000000106ff7812 */ /* 0x004fda000784c0ff */
[----:B------:R-:W-:Y:S01]  /*2190*/  @P2 SHF.R.U32.HI R3, RZ, 0x10, R5 ;  /* 0x00000010ff032819 */ /* 0x000fe20000011605 */
[----:B------:R-:W-:Y:S01]  /*21a0*/  VOTEU.ANY UP0, P2 ;  /* 0x0000000000ff7886 */ /* 0x000fe20001000100 */
[----:B------:R-:W-:Y:S02]  /*21b0*/  @P2 MOV R13, R4 ;  /* 0x00000004000d2202 */ /* 0x000fe40000000f00 */
[----:B------:R-:W-:Y:S02]  /*21c0*/  @P2 R2UR.BROADCAST UR8, R3 ;  /* 0x00000000030822ca */ /* 0x000fe400008e0000 */
[----:B------:R-:W-:-:S11]  /*21d0*/  @P2 LOP3.LUT R11, R5, 0xffff, RZ, 0xc0, !PT ;  /* 0x0000ffff050b2812 */ /* 0x000fd600078ec0ff */
[----:B------:R-:W-:Y:S01]  /*21e0*/  @UP0 UMOV UR36, UR8 ;  /* 0x0000000800240c82 */ /* 0x000fe20008000000 */
[----:B-1----:R-:W-:Y:S05]  /*21f0*/  @!P0 BRA `(.L_x_34) ;  /* 0x0000000000b88947 */ /* 0x002fea0003800000 */
[----:B------:R-:W4:Y:S01]  /*2200*/  LDC.64 R4, c[0x0][0xb18] ;  /* 0x0002c600ff047b82 */ /* 0x000f220000000a00 */
[----:B------:R-:W-:-:S07]  /*2210*/  ISETP.NE.AND P3, PT, R40, 0x1, PT ;  /* 0x000000012800780c */ /* 0x000fce0003f65270 */
[----:B------:R-:W1:Y:S08]  /*2220*/  LDC.64 R6, c[0x0][0xb10] ;  /* 0x0002c400ff067b82 */ /* 0x000e700000000a00 */
[----:B------:R-:W2:Y:S08]  /*2230*/  LDC R16, c[0x0][0xb20] ;  /* 0x0002c800ff107b82 */ /* 0x000eb00000000800 */
[----:B------:R-:W3:Y:S01]  /*2240*/  LDC R18, c[0x0][0xb0c] ;  /* 0x0002c300ff127b82 */ /* 0x000ee20000000800 */
[----:B----4-:R-:W-:Y:S01]  /*2250*/  IMAD.HI.U32 R17, R0, R5, RZ ;  /* 0x0000000500117227 */ /* 0x010fe200078e00ff */
[----:B------:R-:W-:-:S03]  /*2260*/  ISETP.NE.AND P0, PT, R4, 0x1, PT ;  /* 0x000000010400780c */ /* 0x000fc60003f05270 */
[----:B------:R-:W-:-:S03]  /*2270*/  IMAD.HI.U32 R5, R11, R5, RZ ;  /* 0x000000050b057227 */ /* 0x000fc600078e00ff */
[----:B------:R-:W4:Y:S01]  /*2280*/  LDC.64 R2, c[0x0][0xb28] ;  /* 0x0002ca00ff027b82 */ /* 0x000f220000000a00 */
[----:B-1----:R-:W-:-:S04]  /*2290*/  IMAD.HI.U32 R20, R9, R6, RZ ;  /* 0x0000000609147227 */ /* 0x002fc800078e00ff */
[----:B------:R-:W-:Y:S01]  /*22a0*/  IMAD.HI.U32 R22, R13, R6, RZ ;  /* 0x000000060d167227 */ /* 0x000fe200078e00ff */
[----:B------:R-:W-:Y:S02]  /*22b0*/  SHF.R.U32.HI R20, RZ, R7, R20 ;  /* 0x00000007ff147219 */ /* 0x000fe40000011614 */
[-C--:B--2---:R-:W-:Y:S02]  /*22c0*/  SHF.R.U32.HI R17, RZ, R16.reuse, R17 ;  /* 0x00000010ff117219 */ /* 0x084fe40000011611 */
[----:B------:R-:W-:Y:S02]  /*22d0*/  SHF.R.U32.HI R16, RZ, R16, R5 ;  /* 0x00000010ff107219 */ /* 0x000fe40000011605 */
[----:B------:R-:W-:Y:S02]  /*22e0*/  SEL R17, R0, R17, !P0 ;  /* 0x0000001100117207 */ /* 0x000fe40004000000 */
[----:B------:R-:W-:Y:S02]  /*22f0*/  SHF.R.U32.HI R22, RZ, R7, R22 ;  /* 0x00000007ff167219 */ /* 0x000fe40000011616 */
[----:B---3--:R-:W-:-:S02]  /*2300*/  ISETP.NE.AND P1, PT, R18, 0x1, PT ;  /* 0x000000011200780c */ /* 0x008fc40003f25270 */
[----:B------:R-:W-:Y:S02]  /*2310*/  SEL R5, R11, R16, !P0 ;  /* 0x000000100b057207 */ /* 0x000fe40004000000 */
[----:B------:R-:W-:Y:S02]  /*2320*/  SEL R19, R9, R20, !P1 ;  /* 0x0000001409137207 */ /* 0x000fe40004800000 */
[----:B------:R-:W-:Y:S01]  /*2330*/  SEL R7, R13, R22, !P1 ;  /* 0x000000160d077207 */ /* 0x000fe20004800000 */
[----:B----4-:R-:W-:-:S04]  /*2340*/  IMAD.HI.U32 R20, R17, R2, RZ ;  /* 0x0000000211147227 */ /* 0x010fc800078e00ff */
[----:B------:R-:W-:Y:S01]  /*2350*/  IMAD.HI.U32 R6, R19, R2, RZ ;  /* 0x0000000213067227 */ /* 0x000fe200078e00ff */
[----:B------:R-:W-:-:S04]  /*2360*/  @P3 SHF.R.U32.HI R17, RZ, R3, R20 ;  /* 0x00000003ff113219 */ /* 0x000fc80000011614 */
        /* <DEDUP_REMOVED lines=8> */
[----:B------:R-:W-:-:S04]  /*23f0*/  @!P0 IMAD.HI.U32 R16, R7, R2, RZ ;  /* 0x0000000207108227 */ /* 0x000fc800078e00ff */
[----:B------:R-:W-:Y:S01]  /*2400*/  IMAD.MOV R2, RZ, RZ, -R6 ;  /* 0x000000ffff027224 */ /* 0x000fe200078e0a06 */
[----:B------:R-:W-:-:S03]  /*2410*/  @!P0 SHF.R.U32.HI R16, RZ, R3, R16 ;  /* 0x00000003ff108219 */ /* 0x000fc60000011610 */
[----:B------:R-:W-:Y:S01]  /*2420*/  IMAD R2, R40, R2, R5 ;  /* 0x0000000228027224 */ /* 0x000fe200078e0205 */
[----:B------:R-:W-:Y:S02]  /*2430*/  @!P0 SEL R3, R7, R16, !P3 ;  /* 0x0000001007038207 */ /* 0x000fe40005800000 */
[----:B------:R-:W-:-:S03]  /*2440*/  IADD3 R16, PT, PT, -R5, RZ, RZ ;  /* 0x000000ff05107210 */ /* 0x000fc60007ffe1ff */
[--C-:B------:R-:W-:Y:S02]  /*2450*/  @!P0 IMAD.IADD R6, R6, 0x1, -R3.reuse ;  /* 0x0000000106068824 */ /* 0x100fe400078e0a03 */
[----:B------:R-:W-:Y:S01]  /*2460*/  @!P0 IMAD R3, R2, R19, R3 ;  /* 0x0000001302038224 */ /* 0x000fe200078e0203 */
[----:B------:R-:W-:Y:S01]  /*2470*/  IADD3 R2, PT, PT, -R7, RZ, RZ ;  /* 0x000000ff07027210 */ /* 0x000fe20007ffe1ff */
[----:B------:R-:W-:Y:S02]  /*2480*/  @!P0 IMAD R5, R40, R6, R7 ;  /* 0x0000000628058224 */ /* 0x000fe400078e0207 */
[----:B------:R-:W-:Y:S02]  /*2490*/  IMAD R11, R4, R16, R11 ;  /* 0x00000010040b7224 */ /* 0x000fe400078e020b */
[----:B------:R-:W-:Y:S02]  /*24a0*/  @!P0 IMAD.MOV.U32 R7, RZ, RZ, R3 ;  /* 0x000000ffff078224 */ /* 0x000fe400078e0003 */
[----:B------:R-:W-:-:S02]  /*24b0*/  IMAD R2, R18, R2, R13 ;  /* 0x0000000212027224 */ /* 0x000fc400078e020d */
[----:B------:R-:W-:Y:S02]  /*24c0*/  IMAD R11, R5, R4, R11 ;  /* 0x00000004050b7224 */ /* 0x000fe400078e020b */
[----:B------:R-:W-:Y:S02]  /*24d0*/  IMAD R13, R7, R18, R2 ;  /* 0x00000012070d7224 */ /* 0x000fe400078e0202 */
.L_x_34:
[----:B------:R-:W1:Y:S02]  /*24e0*/  LDCU UR8, c[0x0][0xb30] ;  /* 0x00016600ff0877ac */ /* 0x000e640008000800 */
[----:B-1----:R-:W-:-:S09]  /*24f0*/  UISETP.NE.AND UP0, UPT, UR8, 0x1, UPT ;  /* 0x000000010800788c */ /* 0x002fd2000bf05270 */
[----:B------:R-:W-:Y:S05]  /*2500*/  BRA.U UP0, `(.L_x_35) ;  /* 0x0000000100407547 */ /* 0x000fea000b800000 */
[----:B------:R-:W1:Y:S08]  /*2510*/  LDC.64 R4, c[0x0][0xb10] ;  /* 0x0002c400ff047b82 */ /* 0x000e700000000a00 */
[----:B------:R-:W2:Y:S08]  /*2520*/  LDC.64 R2, c[0x0][0xb18] ;  /* 0x0002c600ff027b82 */ /* 0x000eb00000000a00 */
[----:B------:R-:W3:Y:S08]  /*2530*/  LDC R6, c[0x0][0xb20] ;  /* 0x0002c800ff067b82 */ /* 0x000ef00000000800 */
[----:B------:R-:W4:Y:S01]  /*2540*/  LDC R16, c[0x0][0xb0c] ;  /* 0x0002c300ff107b82 */ /* 0x000f220000000800 */
[----:B-1----:R-:W-:-:S05]  /*2550*/  IMAD.HI.U32 R4, R13, R4, RZ ;  /* 0x000000040d047227 */ /* 0x002fca00078e00ff */
[----:B------:R-:W-:Y:S01]  /*2560*/  SHF.R.U32.HI R4, RZ, R5, R4 ;  /* 0x00000005ff047219 */ /* 0x000fe20000011604 */
[----:B--2---:R-:W-:Y:S01]  /*2570*/  IMAD.HI.U32 R3, R11, R3, RZ ;  /* 0x000000030b037227 */ /* 0x004fe200078e00ff */
[----:B------:R-:W-:-:S04]  /*2580*/  ISETP.NE.AND P0, PT, R2, 0x1, PT ;  /* 0x000000010200780c */ /* 0x000fc80003f05270 */
[----:B---3--:R-:W-:-:S04]  /*2590*/  SHF.R.U32.HI R6, RZ, R6, R3 ;  /* 0x00000006ff067219 */ /* 0x008fc80000011603 */
[----:B------:R-:W-:Y:S02]  /*25a0*/  SEL R3, R11, R6, !P0 ;  /* 0x000000060b037207 */ /* 0x000fe40004000000 */
[----:B----4-:R-:W-:-:S04]  /*25b0*/  ISETP.NE.AND P1, PT, R16, 0x1, PT ;  /* 0x000000011000780c */ /* 0x010fc80003f25270 */
[----:B------:R-:W-:-:S05]  /*25c0*/  SEL R4, R13, R4, !P1 ;  /* 0x000000040d047207 */ /* 0x000fca0004800000 */
[----:B------:R-:W-:Y:S02]  /*25d0*/  IMAD.IADD R5, R3, 0x1, -R4 ;  /* 0x0000000103057824 */ /* 0x000fe400078e0a04 */
[----:B------:R-:W-:Y:S02]  /*25e0*/  IMAD.IADD R3, R4, 0x1, -R3 ;  /* 0x0000000104037824 */ /* 0x000fe400078e0a03 */
[----:B------:R-:W-:Y:S02]  /*25f0*/  IMAD R13, R5, R16, R13 ;  /* 0x00000010050d7224 */ /* 0x000fe400078e020d */
[----:B------:R-:W-:-:S07]  /*2600*/  IMAD R11, R3, R2, R11 ;  /* 0x00000002030b7224 */ /* 0x000fce00078e020b */
.L_x_35:
[----:B------:R-:W-:Y:S01]  /*2610*/  VIADD R14, R14, 0x1 ;  /* 0x000000010e0e7836 */ /* 0x000fe20000000000 */
[----:B------:R-:W-:Y:S01]  /*2620*/  PLOP3.LUT P1, PT, PT, PT, PT, 0x80, 0x8 ;  /* 0x000000000008781c */ /* 0x000fe20003f2f070 */
[----:B------:R-:W-:Y:S02]  /*2630*/  IMAD.IADD R21, R13, 0x1, R96 ;  /* 0x000000010d157824 */ /* 0x000fe400078e0260 */
[----:B------:R-:W-:Y:S01]  /*2640*/  IMAD.IADD R20, R11, 0x1, R94 ;  /* 0x000000010b147824 */ /* 0x000fe200078e025e */
[----:B------:R-:W-:-:S04]  /*2650*/  ISETP.NE.AND P0, PT, R14, 0x2, PT ;  /* 0x000000020e00780c */ /* 0x000fc80003f05270 */
[----:B------:R-:W-:Y:S02]  /*2660*/  SEL R3, RZ, 0x1, P0 ;  /* 0x00000001ff037807 */ /* 0x000fe40000000000 */
[----:B------:R-:W-:Y:S02]  /*2670*/  SEL R14, R14, RZ, P0 ;  /* 0x000000ff0e0e7207 */ /* 0x000fe40000000000 */
[----:B------:R-:W-:Y:S01]  /*2680*/  LOP3.LUT R12, R12, R3, RZ, 0x3c, !PT ;  /* 0x000000030c0c7212 */ /* 0x000fe200078e3cff */
[----:B------:R-:W-:Y:S06]  /*2690*/  @P2 BRA `(.L_x_36) ;  /* 0xfffffff000982947 */ /* 0x000fec000383ffff */
[----:B------:R-:W-:Y:S01]  /*26a0*/  UIADD3 UR4, UPT, UPT, UR4, 0x110, URZ ;  /* 0x0000011004047890 */ /* 0x000fe2000fffe0ff */
[----:B------:R-:W-:-:S03]  /*26b0*/  SHF.L.U32 R3, R15, 0x1f, RZ ;  /* 0x0000001f0f037819 */ /* 0x000fc600000006ff */
[----:B------:R-:W-:-:S09]  /*26c0*/  ULEA UR5, UR6, UR4, 0x3 ;  /* 0x0000000406057291 */ /* 0x000fd2000f8e18ff */
[----:B------:R-:W1:Y:S02]  /*26d0*/  SYNCS.PHASECHK.TRANS64.TRYWAIT P0, [UR5], R3 ;  /* 0x00000003ff0075a7 */ /* 0x000e640008001105 */
[----:B-1----:R-:W-:Y:S05]  /*26e0*/  @!P0 BRA `(.L_x_37) ;  /* 0x0000005c00e48947 */ /* 0x002fea0003800000 */
.L_x_141:
[----:B------:R-:W-:-:S04]  /*26f0*/  UIADD3 UR6, UPT, UPT, UR6, 0x1, URZ ;  /* 0x0000000106067890 */ /* 0x000fc8000fffe0ff */
[----:B------:R-:W-:-:S04]  /*2700*/  UISETP.NE.AND UP0, UPT, UR6, 0x22, UPT ;  /* 0x000000220600788c */ /* 0x000fc8000bf05270 */
[----:B------:R-:W-:Y:S02]  /*2710*/  USEL UR7, URZ, 0x1, UP0 ;  /* 0x00000001ff077887 */ /* 0x000fe40008000000 */
[----:B------:R-:W-:-:S04]  /*2720*/  USEL UR6, UR6, URZ, UP0 ;  /* 0x000000ff06067287 */ /* 0x000fc80008000000 */
[----:B------:R-:W-:Y:S01]  /*2730*/  ULEA UR5, UR6, UR4, 0x3 ;  /* 0x0000000406057291 */ /* 0x000fe2000f8e18ff */
[----:B------:R-:W-:-:S04]  /*2740*/  LOP3.LUT R2, R15, UR7, RZ, 0x3c, !PT ;  /* 0x000000070f027c12 */ /* 0x000fc8000f8e3cff */
[----:B-1----:R-:W-:-:S04]  /*2750*/  SHF.L.U32 R3, R2, 0x1f, RZ ;  /* 0x0000001f02037819 */ /* 0x002fc800000006ff */
[----:B------:R-:W1:Y:S02]  /*2760*/  SYNCS.PHASECHK.TRANS64.TRYWAIT P0, [UR5], R3 ;  /* 0x00000003ff0075a7 */ /* 0x000e640008001105 */
[----:B-1----:R-:W-:Y:S05]  /*2770*/  @!P0 BRA `(.L_x_38) ;  /* 0x0000005c00d88947 */ /* 0x002fea0003800000 */
.L_x_143:
        /* <DEDUP_REMOVED lines=9> */
.L_x_145:
        /* <DEDUP_REMOVED lines=9> */
.L_x_147:
        /* <DEDUP_REMOVED lines=9> */
.L_x_149:
        /* <DEDUP_REMOVED lines=9> */
.L_x_151:
        /* <DEDUP_REMOVED lines=9> */
.L_x_153:
        /* <DEDUP_REMOVED lines=9> */
.L_x_155:
        /* <DEDUP_REMOVED lines=9> */
.L_x_157:
        /* <DEDUP_REMOVED lines=9> */
.L_x_159:
        /* <DEDUP_REMOVED lines=9> */
.L_x_161:
        /* <DEDUP_REMOVED lines=9> */
.L_x_163:
        /* <DEDUP_REMOVED lines=9> */
.L_x_165:
        /* <DEDUP_REMOVED lines=9> */
.L_x_167:
        /* <DEDUP_REMOVED lines=9> */
.L_x_169:
        /* <DEDUP_REMOVED lines=9> */
.L_x_171:
        /* <DEDUP_REMOVED lines=9> */
.L_x_173:
        /* <DEDUP_REMOVED lines=9> */
.L_x_175:
        /* <DEDUP_REMOVED lines=9> */
.L_x_177:
        /* <DEDUP_REMOVED lines=9> */
.L_x_179:
        /* <DEDUP_REMOVED lines=9> */
.L_x_181:
        /* <DEDUP_REMOVED lines=9> */
.L_x_183:
        /* <DEDUP_REMOVED lines=9> */
.L_x_185:
        /* <DEDUP_REMOVED lines=9> */
.L_x_187:
        /* <DEDUP_REMOVED lines=9> */
.L_x_189:
        /* <DEDUP_REMOVED lines=9> */
.L_x_191:
        /* <DEDUP_REMOVED lines=9> */
.L_x_193:
        /* <DEDUP_REMOVED lines=9> */
.L_x_195:
        /* <DEDUP_REMOVED lines=9> */
.L_x_197:
        /* <DEDUP_REMOVED lines=9> */
.L_x_199:
        /* <DEDUP_REMOVED lines=9> */
.L_x_201:
        /* <DEDUP_REMOVED lines=9> */
.L_x_203:
        /* <DEDUP_REMOVED lines=9> */
.L_x_205:
[----:B------:R-:W-:-:S04]  /*38f0*/  UIADD3 UR6, UPT, UPT, UR6, 0x1, URZ ;  /* 0x0000000106067890 */ /* 0x000fc8000fffe0ff */
[----:B------:R-:W-:-:S04]  /*3900*/  UISETP.NE.AND UP0, UPT, UR6, 0x22, UPT ;  /* 0x000000220600788c */ /* 0x000fc8000bf05270 */
[----:B------:R-:W-:Y:S02]  /*3910*/  USEL UR5, URZ, 0x1, UP0 ;  /* 0x00000001ff057887 */ /* 0x000fe40008000000 */
[----:B------:R-:W-:-:S04]  /*3920*/  USEL UR6, UR6, URZ, UP0 ;  /* 0x000000ff06067287 */ /* 0x000fc80008000000 */
[----:B------:R-:W-:Y:S01]  /*3930*/  ULEA UR6, UR6, UR4, 0x3 ;  /* 0x0000000406067291 */ /* 0x000fe2000f8e18ff */
[----:B-1----:R-:W-:-:S04]  /*3940*/  LOP3.LUT R3, R2, UR5, RZ, 0x3c, !PT ;  /* 0x0000000502037c12 */ /* 0x002fc8000f8e3cff */
[----:B------:R-:W-:Y:S01]  /*3950*/  SHF.L.U32 R3, R3, 0x1f, RZ ;  /* 0x0000001f03037819 */ /* 0x000fe200000006ff */
[----:B----4-:R-:W-:-:S07]  /*3960*/  IMAD.U32 R0, RZ, RZ, UR6 ;  /* 0x00000006ff007e24 */ /* 0x010fce000f8e00ff */
.L_x_70:
[----:B-1----:R1:W2:Y:S02]  /*3970*/  SYNCS.PHASECHK.TRANS64.TRYWAIT P0, [R0+URZ], R3 ;  /* 0x00000003000075a7 */ /* 0x0022a400080011ff */
[----:B--2---:R-:W-:Y:S05]  /*3980*/  @!P0 NANOSLEEP.SYNCS 0x989680 ;  /* 0x009896800000895d */ /* 0x004fea0003900000 */
[----:B------:R-:W2:Y:S02]  /*3990*/  @!P0 SYNCS.PHASECHK.TRANS64 P0, [R0+URZ], R3 ;  /* 0x00000003000085a7 */ /* 0x000ea400080010ff */
[----:B--2---:R-:W-:Y:S05]  /*39a0*/  @P0 EXIT ;  /* 0x000000000000094d */ /* 0x004fea0003800000 */
[----:B------:R-:W-:Y:S05]  /*39b0*/  BRA `(.L_x_70) ;  /* 0xfffffffc00ec7947 */ /* 0x000fea000383ffff */
.L_x_18:
[----:B------:R-:W-:-:S04]  /*39c0*/  UISETP.NE.AND UP1, UPT, UR37, URZ, UPT ;  /* 0x000000ff2500728c */ /* 0x000fc8000bf25270 */
[----:B------:R-:W-:-:S09]  /*39d0*/  UISETP.NE.OR UP1, UPT, UR8, 0x1, UP1 ;  /* 0x000000010800788c */ /* 0x000fd20008f25670 */
[----:B------:R-:W-:Y:S05]  /*39e0*/  BRA.U UP1, `(.L_x_71) ;  /* 0x0000000501487547 */ /* 0x000fea000b800000 */
[----:B------:R-:W-:Y:S01]  /*39f0*/  ISETP.NE.AND P2, PT, R2, RZ, PT ;  /* 0x000000ff0200720c */ /* 0x000fe20003f45270 */
[----:B------:R-:W-:Y:S01]  /*3a00*/  IMAD.MOV.U32 R12, RZ, RZ, 0x1 ;  /* 0x00000001ff0c7424 */ /* 0x000fe200078e00ff */
[----:B------:R-:W-:Y:S02]  /*3a10*/  CS2R R10, SRZ ;  /* 0x00000000000a7805 */ /* 0x000fe4000001ff00 */
[----:B------:R-:W-:Y:S01]  /*3a20*/  CS2R R8, SRZ ;  /* 0x0000000000087805 */ /* 0x000fe2000001ff00 */
[----:B------:R-:W-:Y:S01]  /*3a30*/  UMOV UR4, 0x400 ;  /* 0x0000040000047882 */ /* 0x000fe20000000000 */
[----:B------:R-:W-:Y:S01]  /*3a40*/  UMOV UR6, URZ ;  /* 0x000000ff00067c82 */ /* 0x000fe20008000000 */
[----:B------:R-:W-:-:S12]  /*3a50*/  ULEA UR37, UR37, UR4, 0x18 ;  /* 0x0000000425257291 */ /* 0x000fd8000f8ec0ff */
.L_x_75:
[----:B------:R-:W-:Y:S02]  /*3a60*/  LEA R0, R8, UR37, 0x3 ;  /* 0x0000002508007c11 */ /* 0x000fe4000f8e18ff */
[----:B------:R-:W-:-:S03]  /*3a70*/  SHF.L.U32 R5, R9, 0x1f, RZ ;  /* 0x0000001f09057819 */ /* 0x000fc600000006ff */
[----:B------:R-:W-:Y:S01]  /*3a80*/  VIADD R4, R0, 0x2c0 ;  /* 0x000002c000047836 */ /* 0x000fe20000000000 */
[----:B------:R-:W1:Y:S02]  /*3a90*/  SYNCS.PHASECHK.TRANS64.TRYWAIT P0, [R0+URZ+0x2b0], R5 ;  /* 0x0002b005000075a7 */ /* 0x000e6400080011ff */
[----:B-1----:R-:W-:Y:S05]  /*3aa0*/  @!P0 BRA `(.L_x_72) ;  /* 0x00000058000c8947 */ /* 0x002fea0003800000 */
.L_x_206:
[----:B------:R-:W-:Y:S01]  /*3ab0*/  ULEA UR5, UR6, UR37, 0x3 ;  /* 0x0000002506057291 */ /* 0x000fe2000f8e18ff */
[----:B------:R-:W-:Y:S02]  /*3ac0*/  PRMT R4, RZ, 0x654, R4 ;  /* 0x00000654ff047816 */ /* 0x000fe40000000004 */
[----:B-1----:R-:W-:Y:S01]  /*3ad0*/  SHF.L.U32 R5, R12, 0x1f, RZ ;  /* 0x0000001f0c057819 */ /* 0x002fe200000006ff */
[----:B------:R-:W-:Y:S01]  /*3ae0*/  UIADD3 UR4, UPT, UPT, UR5, 0x250, URZ ;  /* 0x0000025005047890 */ /* 0x000fe2000fffe0ff */
[----:B------:R1:W-:Y:S05]  /*3af0*/  SYNCS.ARRIVE.TRANS64.RED.A1T0 RZ, [R4+URZ], RZ ;  /* 0x000000ff04ff79a7 */ /* 0x0003ea00081004ff */
[----:B------:R-:W-:Y:S01]  /*3b00*/  IMAD.U32 R7, RZ, RZ, UR4 ;  /* 0x00000004ff077e24 */ /* 0x000fe2000f8e00ff */
[----:B------:R-:W2:Y:S04]  /*3b10*/  SYNCS.PHASECHK.TRANS64.TRYWAIT P0, [UR5+0x260], R5 ;  /* 0x00026005ff0075a7 */ /* 0x000ea80008001105 */
[----:B------:R-:W-:Y:S01]  /*3b20*/  PRMT R6, R2, 0x654, R7 ;  /* 0x0000065402067816 */ /* 0x000fe20000000007 */
[----:B-1----:R-:W-:Y:S01]  /*3b30*/  @!P2 IMAD.MOV.U32 R4, RZ, RZ, 0x10 ;  /* 0x00000010ff04a424 */ /* 0x002fe200078e00ff */
[----:B--2---:R-:W-:Y:S06]  /*3b40*/  @!P0 BRA `(.L_x_73) ;  /* 0x0000005400f88947 */ /* 0x004fec0003800000 */
.L_x_208:
[----:B------:R-:W-:Y:S01]  /*3b50*/  ULEA UR4, UR6, UR37, 0x4 ;  /* 0x0000002506047291 */ /* 0x000fe2000f8e20ff */
[----:B------:R-:W-:Y:S01]  /*3b60*/  SEL R3, R6, R3, !P2 ;  /* 0x0000000306037207 */ /* 0x000fe20005000000 */
[----:B------:R-:W-:Y:S01]  /*3b70*/  UIADD3 UR5, UPT, UPT, UR5, 0x250, URZ ;  /* 0x0000025005057890 */ /* 0x000fe2000fffe0ff */
[----:B-1----:R-:W-:Y:S01]  /*3b80*/  LEA R0, R11, UR37, 0x3 ;  /* 0x000000250b007c11 */ /* 0x002fe2000f8e18ff */
[----:B------:R-:W-:Y:S01]  /*3b90*/  UIADD3 UR4, UPT, UPT, UR4, 0x2e0, URZ ;  /* 0x000002e004047890 */ /* 0x000fe2000fffe0ff */
[----:B------:R-:W-:Y:S01]  /*3ba0*/  SHF.L.U32 R5, R10, 0x1f, RZ ;  /* 0x0000001f0a057819 */ /* 0x000fe200000006ff */
[----:B------:R1:W-:Y:S01]  /*3bb0*/  @!P2 SYNCS.ARRIVE.TRANS64.RED RZ, [R3+URZ], R4 ;  /* 0x0000000403ffa9a7 */ /* 0x0003e200080004ff */
[----:B------:R-:W-:Y:S01]  /*3bc0*/  UIADD3 UR6, UPT, UPT, UR6, 0x1, URZ ;  /* 0x0000000106067890 */ /* 0x000fe2000fffe0ff */
[----:B------:R-:W-:-:S03]  /*3bd0*/  VIADD R8, R8, 0x1 ;  /* 0x0000000108087836 */ /* 0x000fc60000000000 */
[----:B------:R-:W-:Y:S02]  /*3be0*/  UISETP.NE.AND UP0, UPT, UR6, 0x2, UPT ;  /* 0x000000020600788c */ /* 0x000fe4000bf05270 */
[----:B------:R-:W-:Y:S06]  /*3bf0*/  UGETNEXTWORKID.BROADCAST [UR4], [UR5] ;  /* 0x00000000040073ca */ /* 0x000fec0008000100 */
[----:B------:R-:W-:Y:S01]  /*3c00*/  USEL UR4, URZ, 0x1, UP0 ;  /* 0x00000001ff047887 */ /* 0x000fe20008000000 */
[----:B------:R-:W-:Y:S01]  /*3c10*/  ISETP.NE.AND P0, PT, R8, 0x2, PT ;  /* 0x000000020800780c */ /* 0x000fe20003f05270 */
[----:B------:R-:W-:Y:S01]  /*3c20*/  USEL UR6, UR6, URZ, UP0 ;  /* 0x000000ff06067287 */ /* 0x000fe20008000000 */
[----:B------:R-:W2:Y:S03]  /*3c30*/  SYNCS.PHASECHK.TRANS64.TRYWAIT P1, [R0+URZ+0x250], R5 ;  /* 0x00025005000075a7 */ /* 0x000ea600080211ff */
[----:B------:R-:W-:Y:S01]  /*3c40*/  LOP3.LUT R12, R12, UR4, RZ, 0x3c, !PT ;  /* 0x000000040c0c7c12 */ /* 0x000fe2000f8e3cff */
[----:B-12---:R-:W-:Y:S07]  /*3c50*/  @!P1 BRA `(.L_x_74) ;  /* 0x0000005400cc9947 */ /* 0x006fee0003800000 */
.L_x_209:
[C---:B------:R-:W-:Y:S01]  /*3c60*/  LEA R4, R11.reuse, UR37, 0x4 ;  /* 0x000000250b047c11 */ /* 0x040fe2000f8e20ff */
[----:B-1----:R-:W-:Y:S01]  /*3c70*/  VIADD R0, R0, 0x260 ;  /* 0x0000026000007836 */ /* 0x002fe20000000000 */
[----:B------:R-:W-:Y:S01]  /*3c80*/  SEL R8, R8, RZ, P0 ;  /* 0x000000ff08087207 */ /* 0x000fe20000000000 */
[----:B------:R-:W-:-:S03]  /*3c90*/  VIADD R11, R11, 0x1 ;  /* 0x000000010b0b7836 */ /* 0x000fc60000000000 */
[----:B------:R-:W1:Y:S01]  /*3ca0*/  LDS.128 R4, [R4+0x2e0] ;  /* 0x0002e00004047984 */ /* 0x000e620000000c00 */
[----:B------:R-:W-:Y:S02]  /*3cb0*/  PRMT R0, RZ, 0x654, R0 ;  /* 0x00000654ff007816 */ /* 0x000fe40000000000 */
[C---:B------:R-:W-:Y:S01]  /*3cc0*/  ISETP.NE.AND P1, PT, R11.reuse, 0x2, PT ;  /* 0x000000020b00780c */ /* 0x040fe20003f25270 */
[----:B------:R-:W-:Y:S01]  /*3cd0*/  @!PT LDS RZ, [RZ] ;  /* 0x00000000fffff984 */ /* 0x000fe20000000800 */
[----:B------:R-:W-:Y:S01]  /*3ce0*/  @!PT LDS RZ, [RZ] ;  /* 0x00000000fffff984 */ /* 0x000fe20000000800 */
[----:B------:R-:W-:Y:S01]  /*3cf0*/  @!PT LDS RZ, [RZ] ;  /* 0x00000000fffff984 */ /* 0x000fe20000000800 */
[----:B------:R-:W-:Y:S01]  /*3d00*/  @!PT LDS RZ, [RZ] ;  /* 0x00000000fffff984 */ /* 0x000fe20000000800 */
[----:B------:R2:W-:Y:S06]  /*3d10*/  MEMBAR.ALL.CTA ;  /* 0x0000000000007992 */ /* 0x0005ec0000008000 */
[----:B--2---:R-:W2:Y:S01]  /*3d20*/  FENCE.VIEW.ASYNC.S ;  /* 0x00000000000073c6 */ /* 0x004ea20000000000 */
[----:B------:R-:W-:Y:S01]  /*3d30*/  SEL R11, R11, RZ, P1 ;  /* 0x000000ff0b0b7207 */ /* 0x000fe20000800000 */
[----:B--2---:R2:W-:Y:S01]  /*3d40*/  SYNCS.ARRIVE.TRANS64.RED.A1T0 RZ, [R0+URZ], RZ ;  /* 0x000000ff00ff79a7 */ /* 0x0045e200081004ff */
[----:B-1----:R-:W-:-:S02]  /*3d50*/  LOP3.LUT P3, RZ, R6, 0x1, RZ, 0xc0, !PT ;  /* 0x0000000106ff7812 */ /* 0x002fc4000786c0ff */
[----:B------:R-:W-:-:S04]  /*3d60*/  SEL R5, RZ, 0x1, P1 ;  /* 0x00000001ff057807 */ /* 0x000fc80000800000 */
[----:B------:R-:W-:Y:S02]  /*3d70*/  LOP3.LUT R10, R10, R5, RZ, 0x3c, !PT ;  /* 0x000000050a0a7212 */ /* 0x000fe400078e3cff */
[----:B--2---:R-:W-:-:S04]  /*3d80*/  SEL R0, RZ, 0x1, P0 ;  /* 0x00000001ff007807 */ /* 0x004fc80000000000 */
[----:B------:R-:W-:Y:S01]  /*3d90*/  LOP3.LUT R9, R9, R0, RZ, 0x3c, !PT ;  /* 0x0000000009097212 */ /* 0x000fe200078e3cff */
[----:B------:R-:W-:Y:S06]  /*3da0*/  @P3 BRA `(.L_x_75) ;  /* 0xfffffffc002c3947 */ /* 0x000fec000383ffff */
[----:B------:R-:W-:Y:S01]  /*3db0*/  ULEA UR5, UR6, UR37, 0x3 ;  /* 0x0000002506057291 */ /* 0x000fe2000f8e18ff */
[----:B------:R-:W-:-:S08]  /*3dc0*/  SHF.L.U32 R3, R12, 0x1f, RZ ;  /* 0x0000001f0c037819 */ /* 0x000fd000000006ff */
[----:B------:R-:W1:Y:S02]  /*3dd0*/  SYNCS.PHASECHK.TRANS64 P0, [UR5+0x260], R3 ;  /* 0x00026003ff0075a7 */ /* 0x000e640008001005 */
[----:B-1----:R-:W-:Y:S05]  /*3de0*/  @P0 BRA `(.L_x_76) ;  /* 0x0000000000080947 */ /* 0x002fea0003800000 */
[----:B------:R-:W1:Y:S02]  /*3df0*/  SYNCS.PHASECHK.TRANS64.TRYWAIT P0, [UR5+0x260], R3 ;  /* 0x00026003ff0075a7 */ /* 0x000e640008001105 */
[----:B-1----:R-:W-:Y:S05]  /*3e00*/  @!P0 BRA `(.L_x_77) ;  /* 0x0000005400748947 */ /* 0x002fea0003800000 */
.L_x_76:
[----:B------:R-:W-:-:S04]  /*3e10*/  UIADD3 UR4, UPT, UPT, UR6, 0x1, URZ ;  /* 0x0000000106047890 */ /* 0x000fc8000fffe0ff */
[----:B------:R-:W-:-:S04]  /*3e20*/  UISETP.NE.AND UP0, UPT, UR4, 0x2, UPT ;  /* 0x000000020400788c */ /* 0x000fc8000bf05270 */
[----:B------:R-:W-:Y:S02]  /*3e30*/  USEL UR7, URZ, 0x1, UP0 ;  /* 0x00000001ff077887 */ /* 0x000fe40008000000 */
[----:B------:R-:W-:-:S04]  /*3e40*/  USEL UR4, UR4, URZ, UP0 ;  /* 0x000000ff04047287 */ /* 0x000fc80008000000 */
[----:B------:R-:W-:Y:S01]  /*3e50*/  ULEA UR4, UR4, UR37, 0x3 ;  /* 0x0000002504047291 */ /* 0x000fe2000f8e18ff */
[----:B-1----:R-:W-:-:S04]  /*3e60*/  LOP3.LUT R3, R12, UR7, RZ, 0x3c, !PT ;  /* 0x000000070c037c12 */ /* 0x002fc8000f8e3cff */
[----:B------:R-:W-:-:S04]  /*3e70*/  SHF.L.U32 R0, R3, 0x1f, RZ ;  /* 0x0000001f03007819 */ /* 0x000fc800000006ff */
[----:B------:R-:W1:Y:S02]  /*3e80*/  SYNCS.PHASECHK.TRANS64 P0, [UR4+0x260], R0 ;  /* 0x00026000ff0075a7 */ /* 0x000e640008001004 */
[----:B-1----:R-:W-:Y:S05]  /*3e90*/  @P0 EXIT ;  /* 0x000000000000094d */ /* 0x002fea0003800000 */
[----:B------:R-:W-:Y:S02]  /*3ea0*/  SHF.L.U32 R3, R3, 0x1f, RZ ;  /* 0x0000001f03037819 */ /* 0x000fe400000006ff */
[----:B------:R-:W-:-:S07]  /*3eb0*/  MOV R0, UR4 ;  /* 0x0000000400007c02 */ /* 0x000fce0008000f00 */
.L_x_78:
[----:B-1----:R1:W2:Y:S02]  /*3ec0*/  SYNCS.PHASECHK.TRANS64.TRYWAIT P0, [R0+URZ+0x260], R3 ;  /* 0x00026003000075a7 */ /* 0x0022a400080011ff */
[----:B--2---:R-:W-:Y:S05]  /*3ed0*/  @!P0 NANOSLEEP.SYNCS 0x989680 ;  /* 0x009896800000895d */ /* 0x004fea0003900000 */
[----:B------:R-:W2:Y:S02]  /*3ee0*/  @!P0 SYNCS.PHASECHK.TRANS64 P0, [R0+URZ+0x260], R3 ;  /* 0x00026003000085a7 */ /* 0x000ea400080010ff */
[----:B--2---:R-:W-:Y:S05]  /*3ef0*/  @P0 EXIT ;  /* 0x000000000000094d */ /* 0x004fea0003800000 */
[----:B------:R-:W-:Y:S05]  /*3f00*/  BRA `(.L_x_78) ;  /* 0xfffffffc00ec7947 */ /* 0x000fea000383ffff */
.L_x_71:
[----:B------:R-:W-:-:S09]  /*3f10*/  UISETP.NE.AND UP1, UPT, UR8, URZ, UPT ;  /* 0x000000ff0800728c */ /* 0x000fd2000bf25270 */
[----:B------:R-:W-:Y:S05]  /*3f20*/  BRA.U UP1, `(.L_x_79) ;  /* 0x0000000d01787547 */ /* 0x000fea000b800000 */
[----:B------:R-:W-:Y:S01]  /*3f30*/  UMOV UR4, 0x40 ;  /* 0x0000004000047882 */ /* 0x000fe20000000000 */
[----:B------:R-:W-:Y:S01]  /*3f40*/  NOP ;  /* 0x0000000000007918 */ /* 0x000fe20000000000 */
[----:B------:R-:W-:Y:S01]  /*3f50*/  ULEA UR4, UR37, UR4, 0x18 ;  /* 0x0000000425047291 */ /* 0x000fe2000f8ec0ff */
[----:B------:R-:W-:Y:S02]  /*3f60*/  UMOV UR5, 0x400 ;  /* 0x0000040000057882 */ /* 0x000fe40000000000 */
[----:B------:R-:W-:-:S06]  /*3f70*/  ULEA UR37, UR37, UR5, 0x18 ;  /* 0x0000000525257291 */ /* 0x000fcc000f8ec0ff */
[----:B------:R-:W1:Y:S02]  /*3f80*/  LDS.U8 R0, [UR4+0x1c] ;  /* 0x00001c04ff007984 */ /* 0x000e640008000000 */
[----:B-1----:R-:W-:-:S13]  /*3f90*/  ISETP.NE.AND P0, PT, R0, RZ, PT ;  /* 0x000000ff0000720c */ /* 0x002fda0003f05270 */
[----:B------:R-:W-:Y:S05]  /*3fa0*/  @P0 BRA `(.L_x_80) ;  /* 0x0000000000580947 */ /* 0x000fea0003800000 */
[----:B------:R-:W-:-:S13]  /*3fb0*/  ELECT P0, URZ, PT ;  /* 0x0000000000ff782f */ /* 0x000fda0003800000 */
[----:B------:R-:W-:Y:S05]  /*3fc0*/  @!P0 BRA `(.L_x_81) ;  /* 0x0000000000608947 */ /* 0x000fea0003800000 */
[----:B------:R-:W-:Y:S01]  /*3fd0*/  UMOV UR5, 0x10 ;  /* 0x0000001000057882 */ /* 0x000fe20000000000 */
[----:B------:R-:W-:Y:S01]  /*3fe0*/  HFMA2 R0, -RZ, RZ, 0, 5.9604644775390625e-08 ;  /* 0x00000001ff007431 */ /* 0x000fe200000001ff */
[----:B------:R-:W-:-:S03]  /*3ff0*/  MOV R2, 0xffff ;  /* 0x0000ffff00027802 */ /* 0x000fc60000000f00 */
[----:B------:R-:W-:Y:S04]  /*4000*/  DEPBAR.LE SB1, 0x36 ;  /* 0x00009d800000791a */ /* 0x000fe80000000000 */
[----:B------:R-:W1:Y:S02]  /*4010*/  UTCATOMSWS.FIND_AND_SET.ALIGN UP0, UR5, UR5 ;  /* 0x00000005000575e3 */ /* 0x000e640008000800 */
[----:B-1----:R-:W-:Y:S01]  /*4020*/  MOV R3, UR5 ;  /* 0x0000000500037c02 */ /* 0x002fe20008000f00 */
[----:B------:R-:W-:Y:S06]  /*4030*/  BRA.U UP0, `(.L_x_82) ;  /* 0x0000000100187547 */ /* 0x000fec000b800000 */
.L_x_83:
[----:B------:R-:W-:Y:S05]  /*4040*/  NANOSLEEP 0x64 ;  /* 0x000000640000795d */ /* 0x000fea0003800000 */
[----:B------:R-:W-:-:S05]  /*4050*/  UMOV UR5, 0x10 ;  /* 0x0000001000057882 */ /* 0x000fca0000000000 */
[----:B------:R-:W-:Y:S04]  /*4060*/  DEPBAR.LE SB1, 0x36 ;  /* 0x00009d800000791a */ /* 0x000fe80000000000 */
[----:B------:R-:W1:Y:S02]  /*4070*/  UTCATOMSWS.FIND_AND_SET.ALIGN UP0, UR5, UR5 ;  /* 0x00000005000575e3 */ /* 0x000e640008000800 */
[----:B-1----:R-:W-:Y:S01]  /*4080*/  MOV R3, UR5 ;  /* 0x0000000500037c02 */ /* 0x002fe20008000f00 */
[----:B------:R-:W-:Y:S05]  /*4090*/  BRA.U !UP0, `(.L_x_83) ;  /* 0xfffffffd08e87547 */ /* 0x000fea000b83ffff */
.L_x_82:
[-C--:B------:R-:W-:Y:S02]  /*40a0*/  SHF.L.U32 R2, R2, R3.reuse, RZ ;  /* 0x0000000302027219 */ /* 0x080fe400000006ff */
[----:B------:R-:W-:Y:S01]  /*40b0*/  SHF.L.U32 R0, R0, R3, RZ ;  /* 0x0000000300007219 */ /* 0x000fe200000006ff */
[----:B------:R-:W-:Y:S02]  /*40c0*/  IMAD.SHL.U32 R3, R3, 0x20, RZ ;  /* 0x0000002003037824 */ /* 0x000fe400078e00ff */
[----:B------:R1:W-:Y:S04]  /*40d0*/  ATOMS.OR RZ, [UR4+0x14], R2 ;  /* 0x00001402ffff798c */ /* 0x0003e8000b000004 */
[----:B------:R1:W-:Y:S04]  /*40e0*/  ATOMS.OR RZ, [UR4+0x18], R0 ;  /* 0x00001800ffff798c */ /* 0x0003e8000b000004 */
[----:B------:R1:W-:Y:S01]  /*40f0*/  STS [UR37+0x300], R3 ;  /* 0x00030003ff007988 */ /* 0x0003e20008000825 */
[----:B------:R-:W-:Y:S05]  /*4100*/  BRA `(.L_x_81) ;  /* 0x0000000000107947 */ /* 0x000fea0003800000 */
.L_x_80:
[----:B------:R-:W-:Y:S02]  /*4110*/  MOV R0, 0xffffffff ;  /* 0xffffffff00007802 */ /* 0x000fe40000000f00 */
[----:B------:R-:W-:-:S03]  /*4120*/  MOV R2, 0x4150 ;  /* 0x0000415000027802 */ /* 0x000fc60000000f00 */
[----:B------:R1:W-:Y:S04]  /*4130*/  STS [UR37+0x300], R0 ;  /* 0x00030000ff007988 */ /* 0x0003e80008000825 */
[----:B-1-3-5:R-:W-:Y:S05]  /*4140*/  CALL.REL.NOINC `($__internal_1_$__cuda_sm10x_tcgen05_guardrail_trap_phase_invalid_during_alloc) ;  /* 0x0000005800307944 */ /* 0x02afea0003c00000 */
.L_x_81:
[----:B------:R-:W-:Y:S05]  /*4150*/  WARPSYNC.ALL ;  /* 0x0000000000007948 */ /* 0x000fea0003800000 */
[----:B------:R-:W2:Y:S01]  /*4160*/  S2UR UR6, SR_CgaCtaId ;  /* 0x00000000000679c3 */ /* 0x000ea20000008800 */
[----:B------:R-:W-:Y:S01]  /*4170*/  UMOV UR4, 0x400 ;  /* 0x0000040000047882 */ /* 0x000fe20000000000 */
[----:B------:R-:W-:-:S06]  /*4180*/  NOP ;  /* 0x0000000000007918 */ /* 0x000fcc0000000000 */
[----:B------:R-:W-:Y:S06]  /*4190*/  BAR.ARV 0x6, 0xa0 ;  /* 0x0182800000007b1d */ /* 0x000fec0000002000 */
[----:B------:R-:W4:Y:S01]  /*41a0*/  LDCU UR7, c[0x0][0x38c] ;  /* 0x00007180ff0777ac */ /* 0x000f220008000800 */
[----:B------:R-:W-:Y:S01]  /*41b0*/  IMAD.MOV.U32 R11, RZ, RZ, 0x1 ;  /* 0x00000001ff0b7424 */ /* 0x000fe200078e00ff */
[----:B------:R-:W-:Y:S01]  /*41c0*/  CS2R R8, SRZ ;  /* 0x0000000000087805 */ /* 0x000fe2000001ff00 */
[----:B------:R-:W-:Y:S01]  /*41d0*/  IMAD.MOV.U32 R10, RZ, RZ, RZ ;  /* 0x000000ffff0a7224 */ /* 0x000fe200078e00ff */
[----:B------:R-:W-:Y:S01]  /*41e0*/  UMOV UR18, URZ ;  /* 0x000000ff00127c82 */ /* 0x000fe20008000000 */
[----:B------:R-:W-:Y:S01]  /*41f0*/  UMOV UR17, URZ ;  /* 0x000000ff00117c82 */ /* 0x000fe20008000000 */
[----:B------:R-:W-:Y:S01]  /*4200*/  UMOV UR20, 0x0 ;  /* 0x0000000000147882 */ /* 0x000fe20000000000 */
[----:B------:R-:W-:Y:S01]  /*4210*/  UMOV UR21, 0x4200010 ;  /* 0x0420001000157882 */ /* 0x000fe20000000000 */
[----:B--2---:R-:W-:Y:S01]  /*4220*/  ULEA UR6, UR6, UR4, 0x18 ;  /* 0x0000000406067291 */ /* 0x004fe2000f8ec0ff */
[----:B------:R-:W2:Y:S03]  /*4230*/  LDCU UR4, c[0x0][0x38c] ;  /* 0x00007180ff0477ac */ /* 0x000ea60008000800 */
[----:B------:R-:W-:-:S02]  /*4240*/  UIADD3 UR11, UPT, UPT, UR6, 0x4600, URZ ;  /* 0x00004600060b7890 */ /* 0x000fc4000fffe0ff */
[----:B----4-:R-:W-:-:S03]  /*4250*/  UIADD3 UR7, UPT, UPT, UR7, 0x1f, URZ ;  /* 0x0000001f07077890 */ /* 0x010fc6000fffe0ff */
[----:B-1----:R-:W1:Y:S01]  /*4260*/  LDS R0, [UR6+0x300] ;  /* 0x00030006ff007984 */ /* 0x002e620008000800 */
[----:B------:R-:W-:Y:S02]  /*4270*/  UIADD3 UR12, UPT, UPT, UR6, 0x15600, URZ ;  /* 0x00015600060c7890 */ /* 0x000fe4000fffe0ff */
[----:B------:R-:W-:Y:S02]  /*4280*/  USHF.R.S32.HI UR5, URZ, 0x1f, UR7 ;  /* 0x0000001fff057899 */ /* 0x000fe40008011407 */
[----:B------:R-:W-:Y:S02]  /*4290*/  USHF.R.U32.HI UR11, URZ, 0x4, UR11 ;  /* 0x00000004ff0b7899 */ /* 0x000fe4000801160b */
[----:B------:R-:W-:Y:S02]  /*42a0*/  ULEA.HI UR5, UR5, UR7, URZ, 0x5 ;  /* 0x0000000705057291 */ /* 0x000fe4000f8f28ff */
[----:B------:R-:W-:Y:S02]  /*42b0*/  USHF.R.U32.HI UR12, URZ, 0x4, UR12 ;  /* 0x00000004ff0c7899 */ /* 0x000fe4000801160c */
[----:B------:R-:W-:-:S02]  /*42c0*/  USHF.R.S32.HI UR5, URZ, 0x5, UR5 ;  /* 0x00000005ff057899 */ /* 0x000fc40008011405 */
[----:B------:R-:W-:Y:S02]  /*42d0*/  ULOP3.LUT UR11, UR11, 0x3fff, URZ, 0xc0, !UPT ;  /* 0x00003fff0b0b7892 */ /* 0x000fe4000f8ec0ff */
[----:B------:R-:W-:Y:S02]  /*42e0*/  UISETP.LT.AND UP0, UPT, UR5, 0x1, UPT ;  /* 0x000000010500788c */ /* 0x000fe4000bf01270 */
[----:B------:R-:W-:Y:S02]  /*42f0*/  ULOP3.LUT UR12, UR12, 0x3fff, URZ, 0xc0, !UPT ;  /* 0x00003fff0c0c7892 */ /* 0x000fe4000f8ec0ff */
[----:B------:R-:W-:Y:S02]  /*4300*/  USEL UR10, UR5, 0x1, !UP0 ;  /* 0x00000001050a7887 */ /* 0x000fe4000c000000 */
[----:B------:R-:W-:Y:S02]  /*4310*/  ULOP3.LUT UR11, UR11, 0x10000, URZ, 0xfc, !UPT ;  /* 0x000100000b0b7892 */ /* 0x000fe4000f8efcff */
[----:B------:R-:W-:-:S02]  /*4320*/  ULOP3.LUT UR12, UR12, 0x10000, URZ, 0xfc, !UPT ;  /* 0x000100000c0c7892 */ /* 0x000fc4000f8efcff */
[----:B------:R-:W-:Y:S02]  /*4330*/  UIADD3 UR10, UPT, UPT, -UR10, URZ, URZ ;  /* 0x000000ff0a0a7290 */ /* 0x000fe4000fffe1ff */
[----:B--2---:R-:W-:Y:S01]  /*4340*/  UISETP.GE.AND UP3, UPT, UR4, 0x1, UPT ;  /* 0x000000010400788c */ /* 0x004fe2000bf66270 */
[----:B-1----:R-:W-:-:S15]  /*4350*/  R2UR UR19, R0 ;  /* 0x00000000001372ca */ /* 0x002fde00000e0000 */
.L_x_90:
[----:B------:R-:W-:Y:S02]  /*4360*/  LEA R0, R10, UR6, 0x3 ;  /* 0x000000060a007c11 */ /* 0x000fe4000f8e18ff */
[----:B------:R-:W-:Y:S02]  /*4370*/  SHF.L.U32 R5, R9, 0x1f, RZ ;  /* 0x0000001f09057819 */ /* 0x000fe400000006ff */
[----:B------:R-:W-:Y:S01]  /*4380*/  PLOP3.LUT P0, PT, PT, PT, UP3, 0x80, 0x8 ;  /* 0x000000000008781c */ /* 0x000fe20003f0f038 */
[----:B------:R-:W-:Y:S01]  /*4390*/  VIADD R3, R0, 0x260 ;  /* 0x0000026000037836 */ /* 0x000fe20000000000 */
[----:B-1----:R-:W1:Y:S02]  /*43a0*/  SYNCS.PHASECHK.TRANS64.TRYWAIT P1, [R0+URZ+0x250], R5 ;  /* 0x00025005000075a7 */ /* 0x002e6400080211ff */
[----:B-1--4-:R-:W-:Y:S09]  /*43b0*/  @!P1 BRA `(.L_x_84) ;  /* 0x0000005000209947 */ /* 0x012ff20003800000 */
.L_x_211:
[----:B------:R-:W-:Y:S01]  /*43c0*/  LEA R4, R10, UR6, 0x4 ;  /* 0x000000060a047c11 */ /* 0x000fe2000f8e20ff */
[----:B------:R-:W-:Y:S01]  /*43d0*/  @UP3 ULEA UR4, UR17, UR6, 0x3 ;  /* 0x0000000611043291 */ /* 0x000fe2000f8e18ff */
[----:B------:R-:W-:Y:S01]  /*43e0*/  PLOP3.LUT P2, PT, PT, PT, PT, 0x80, 0x8 ;  /* 0x000000000008781c */ /* 0x000fe20003f4f070 */
[----:B------:R-:W-:Y:S01]  /*43f0*/  ULEA UR9, UR18, UR6, 0x3 ;  /* 0x0000000612097291 */ /* 0x000fe2000f8e18ff */
[----:B------:R-:W-:Y:S02]  /*4400*/  PRMT R3, RZ, 0x654, R3 ;  /* 0x00000654ff037816 */ /* 0x000fe40000000003 */
[----:B-1----:R-:W1:Y:S01]  /*4410*/  LDS.128 R4, [R4+0x2e0] ;  /* 0x0002e00004047984 */ /* 0x002e620000000c00 */
[----:B------:R-:W-:Y:S02]  /*4420*/  @P0 SHF.L.U32 R2, R8, 0x1f, RZ ;  /* 0x0000001f08020819 */ /* 0x000fe400000006ff */
[----:B------:R-:W-:Y:S01]  /*4430*/  SHF.L.U32 R0, R11, 0x1f, RZ ;  /* 0x0000001f0b007819 */ /* 0x000fe200000006ff */
[----:B------:R-:W-:Y:S01]  /*4440*/  @!PT LDS RZ, [RZ] ;  /* 0x00000000fffff984 */ /* 0x000fe20000000800 */
[----:B------:R-:W-:Y:S01]  /*4450*/  @!PT LDS RZ, [RZ] ;  /* 0x00000000fffff984 */ /* 0x000fe20000000800 */
[----:B------:R-:W-:Y:S01]  /*4460*/  @!PT LDS RZ, [RZ] ;  /* 0x00000000fffff984 */ /* 0x000fe20000000800 */
[----:B------:R-:W-:Y:S01]  /*4470*/  @!PT LDS RZ, [RZ] ;  /* 0x00000000fffff984 */ /* 0x000fe20000000800 */
[----:B------:R2:W-:Y:S06]  /*4480*/  MEMBAR.ALL.CTA ;  /* 0x0000000000007992 */ /* 0x0005ec0000008000 */
[----:B--2---:R-:W2:Y:S02]  /*4490*/  FENCE.VIEW.ASYNC.S ;  /* 0x00000000000073c6 */ /* 0x004ea40000000000 */
[----:B--2---:R2:W-:Y:S01]  /*44a0*/  SYNCS.ARRIVE.TRANS64.RED.A1T0 RZ, [R3+URZ], RZ ;  /* 0x000000ff03ff79a7 */ /* 0x0045e200081004ff */
[----:B------:R2:W4:Y:S01]  /*44b0*/  @P0 SYNCS.PHASECHK.TRANS64.TRYWAIT P2, [UR4], R2 ;  /* 0x00000002ff0005a7 */ /* 0x0005220008041104 */
[----:B-1----:R-:W-:Y:S01]  /*44c0*/  LOP3.LUT P1, RZ, R6, 0x1, RZ, 0xc0, !PT ;  /* 0x0000000106ff7812 */ /* 0x002fe2000782c0ff */
[----:B------:R-:W1:Y:S02]  /*44d0*/  SYNCS.PHASECHK.TRANS64.TRYWAIT P0, [UR9+0x290], R0 ;  /* 0x00029000ff0075a7 */ /* 0x000e640008001109 */
[----:B-12-4-:R-:W-:Y:S10]  /*44e0*/  @!P0 BRA `(.L_x_85) ;  /* 0x0000004c00e88947 */ /* 0x016ff40003800000 */
.L_x_213:
[----:B------:R-:W-:Y:S01]  /*44f0*/  IADD3 R10, PT, PT, R10, 0x1, RZ ;  /* 0x000000010a0a7810 */ /* 0x000fe20007ffe0ff */
[----:B------:R-:W-:Y:S06]  /*4500*/  BRA.U !UP3, `(.L_x_86) ;  /* 0x000000010ba07547 */ /* 0x000fec000b800000 */
[----:B------:R-:W-:Y:S02]  /*4510*/  ULEA.HI UR8, UR18, UR18, URZ, 0x1 ;  /* 0x0000001212087291 */ /* 0x000fe4000f8f08ff */
[----:B------:R-:W-:Y:S02]  /*4520*/  UPLOP3.LUT UP4, UPT, UPT, UPT, UPT, 0x40, 0x4 ;  /* 0x000000000004789c */ /* 0x000fe40003f8e870 */
[----:B------:R-:W-:Y:S02]  /*4530*/  USHF.L.U32 UR4, UR8, 0x6, URZ ;  /* 0x0000000608047899 */ /* 0x000fe400080006ff */
[----:B------:R-:W-:Y:S02]  /*4540*/  ULOP3.LUT UR8, UR8, 0xffe, URZ, 0xc0, !UPT ;  /* 0x00000ffe08087892 */ /* 0x000fe4000f8ec0ff */
[----:B------:R-:W-:Y:S02]  /*4550*/  ULOP3.LUT UR4, UR4, 0xffffff80, URZ, 0xc0, !UPT ;  /* 0xffffff8004047892 */ /* 0x000fe4000f8ec0ff */
[----:B------:R-:W-:-:S02]  /*4560*/  UIADD3 UR8, UPT, UPT, -UR8, UR18, URZ ;  /* 0x0000001208087290 */ /* 0x000fc4000fffe1ff */
[----:B------:R-:W-:Y:S01]  /*4570*/  UIADD3 UR4, UPT, UPT, UR19, UR4, URZ ;  /* 0x0000000413047290 */ /* 0x000fe2000fffe0ff */
[----:B------:R-:W-:Y:S01]  /*4580*/  UMOV UR16, UR10 ;  /* 0x0000000a00107c82 */ /* 0x000fe20008000000 */
[----:B------:R-:W-:Y:S02]  /*4590*/  UMOV UR15, UR5 ;  /* 0x00000005000f7c82 */ /* 0x000fe40008000000 */
[----:B------:R-:W-:Y:S01]  /*45a0*/  ULEA UR8, UR8, UR4, 0x14 ;  /* 0x0000000408087291 */ /* 0x000fe2000f8ea0ff */
[----:B------:R-:W-:-:S11]  /*45b0*/  UMOV UR14, UR17 ;  /* 0x00000011000e7c82 */ /* 0x000fd60008000000 */
.L_x_89:
[----:B------:R-:W-:Y:S02]  /*45c0*/  UIADD3 UR16, UPT, UPT, UR16, 0x1, URZ ;  /* 0x0000000110107890 */ /* 0x000fe4000fffe0ff */
[----:B--2---:R-:W-:Y:S02]  /*45d0*/  ULEA UR7, UR14, UR6, 0x3 ;  /* 0x000000060e077291 */ /* 0x004fe4000f8e18ff */
[----:B------:R-:W-:Y:S01]  /*45e0*/  UISETP.NE.AND UP0, UPT, UR16, URZ, UPT ;  /* 0x000000ff1000728c */ /* 0x000fe2000bf05270 */
[----:B----4-:R-:W-:Y:S10]  /*45f0*/  @P2 BRA `(.L_x_87) ;  /* 0x00000000000c2947 */ /* 0x010ff40003800000 */
[----:B-1----:R-:W-:Y:S04]  /*4600*/  SHF.L.U32 R3, R8, 0x1f, RZ ;  /* 0x0000001f08037819 */ /* 0x002fe800000006ff */
[----:B------:R-:W1:Y:S02]  /*4610*/  SYNCS.PHASECHK.TRANS64.TRYWAIT P0, [UR7], R3 ;  /* 0x00000003ff0075a7 */ /* 0x000e640008001107 */
[----:B-1----:R-:W-:Y:S05]  /*4620*/  @!P0 BRA `(.L_x_88) ;  /* 0x0000004c00b08947 */ /* 0x002fea0003800000 */
.L_x_87:
[----:B------:R-:W-:Y:S01]  /*4630*/  UISETP.NE.AND UP1, UPT, UR15, 0x1, UPT ;  /* 0x000000010f00788c */ /* 0x000fe2000bf25270 */
[----:B------:R-:W-:Y:S01]  /*4640*/  PLOP3.LUT P2, PT, PT, PT, PT, 0x80, 0x8 ;  /* 0x000000000008781c */ /* 0x000fe20003f4f070 */
[----:B------:R-:W-:Y:S02]  /*4650*/  UIADD3 UR17, UPT, UPT, UR14, 0x1, URZ ;  /* 0x000000010e117890 */ /* 0x000fe4000fffe0ff */
[----:B------:R-:W-:Y:S02]  /*4660*/  ULEA UR22, UR14, UR12, 0x8 ;  /* 0x0000000c0e167291 */ /* 0x000fe4000f8e40ff */
[----:B------:R-:W-:Y:S01]  /*4670*/  UISETP.NE.AND UP2, UPT, UR17, 0x22, UPT ;  /* 0x000000221100788c */ /* 0x000fe2000bf45270 */
[----:B------:R-:W-:Y:S01]  /*4680*/  PLOP3.LUT P0, PT, PT, PT, UP1, 0x80, 0x8 ;  /* 0x000000000008781c */ /* 0x000fe20003f0f018 */
[----:B------:R-:W-:Y:S02]  /*4690*/  ULEA UR24, UR14, UR11, 0x7 ;  /* 0x0000000b0e187291 */ /* 0x000fe4000f8e38ff */
[----:B------:R-:W-:Y:S02]  /*46a0*/  USEL UR13, URZ, 0x1, UP2 ;  /* 0x00000001ff0d7887 */ /* 0x000fe40009000000 */
[----:B------:R-:W-:Y:S02]  /*46b0*/  USEL UR17, UR17, URZ, UP2 ;  /* 0x000000ff11117287 */ /* 0x000fe40009000000 */
[----:B------:R-:W-:Y:S02]  /*46c0*/  UIADD3 UR7, UPT, UPT, UR7, 0x110, URZ ;  /* 0x0000011007077890 */ /* 0x000fe4000fffe0ff */
[----:B------:R-:W-:Y:S01]  /*46d0*/  @UP1 ULEA UR4, UR17, UR6, 0x3 ;  /* 0x0000000611041291 */ /* 0x000fe2000f8e18ff */
[----:B------:R-:W-:Y:S01]  /*46e0*/  LOP3.LUT R8, R8, UR13, RZ, 0x3c, !PT ;  /* 0x0000000d08087c12 */ /* 0x000fe2000f8e3cff */
[----:B------:R-:W-:Y:S01]  /*46f0*/  UMOV UR23, 0xc0004010 ;  /* 0xc000401000177882 */ /* 0x000fe20000000000 */
[----:B------:R-:W-:Y:S01]  /*4700*/  UMOV UR25, 0xc0004010 ;  /* 0xc000401000197882 */ /* 0x000fe20000000000 */
[----:B------:R-:W-:Y:S01]  /*4710*/  UIADD3 UR15, UPT, UPT, UR15, -0x1, URZ ;  /* 0xffffffff0f0f7890 */ /* 0x000fe2000fffe0ff */
[----:B-1----:R-:W-:Y:S01]  /*4720*/  @P0 SHF.L.U32 R0, R8, 0x1f, RZ ;  /* 0x0000001f08000819 */ /* 0x002fe200000006ff */
[----:B------:R-:W-:Y:S03]  /*4730*/  UMOV UR14, UR17 ;  /* 0x00000011000e7c82 */ /* 0x000fe60008000000 */
[----:B------:R2:W4:Y:S01]  /*4740*/  @P0 SYNCS.PHASECHK.TRANS64.TRYWAIT P2, [UR4], R0 ;  /* 0x00000000ff0005a7 */ /* 0x0005220008041104 */
[----:B------:R2:W-:Y:S01]  /*4750*/  UTCQMMA gdesc[UR24], gdesc[UR22], tmem[UR8], tmem[UR20], idesc[UR21], UP4 ;  /* 0x00ff1416180075ea */ /* 0x0005e2000a000308 */
[----:B------:R-:W-:Y:S01]  /*4760*/  UPLOP3.LUT UP4, UPT, UPT, UPT, UPT, 0x80, 0x8 ;  /* 0x000000000008789c */ /* 0x000fe20003f8f070 */
[----:B------:R2:W-:Y:S01]  /*4770*/  UTCBAR [UR7], URZ ;  /* 0x000000ff070073e9 */ /* 0x0005e200080000ff */
[----:B------:R-:W-:Y:S09]  /*4780*/  BRA.U UP0, `(.L_x_89) ;  /* 0xfffffffd008c7547 */ /* 0x000ff2000b83ffff */
.L_x_86:
[----:B------:R-:W-:Y:S01]  /*4790*/  UIADD3 UR18, UPT, UPT, UR18, 0x1, URZ ;  /* 0x0000000112127890 */ /* 0x000fe2000fffe0ff */
[C---:B------:R-:W-:Y:S01]  /*47a0*/  ISETP.NE.AND P0, PT, R10.reuse, 0x2, PT ;  /* 0x000000020a00780c */ /* 0x040fe20003f05270 */
[----:B------:R-:W-:Y:S02]  /*47b0*/  UIADD3 UR9, UPT, UPT, UR9, 0x270, URZ ;  /* 0x0000027009097890 */ /* 0x000fe4000fffe0ff */
[----:B------:R-:W-:Y:S01]  /*47c0*/  UISETP.NE.AND UP0, UPT, UR18, 0x4, UPT ;  /* 0x000000041200788c */ /* 0x000fe2000bf05270 */
[----:B-12---:R-:W-:Y:S02]  /*47d0*/  SEL R0, RZ, 0x1, P0 ;  /* 0x00000001ff007807 */ /* 0x006fe40000000000 */
[----:B------:R-:W-:Y:S01]  /*47e0*/  SEL R10, R10, RZ, P0 ;  /* 0x000000ff0a0a7207 */ /* 0x000fe20000000000 */
[----:B------:R-:W-:Y:S01]  /*47f0*/  USEL UR4, URZ, 0x1, UP0 ;  /* 0x00000001ff047887 */ /* 0x000fe20008000000 */
[----:B------:R-:W-:Y:S01]  /*4800*/  LOP3.LUT R9, R9, R0, RZ, 0x3c, !PT ;  /* 0x0000000009097212 */ /* 0x000fe200078e3cff */
[----:B------:R-:W-:Y:S01]  /*4810*/  USEL UR18, UR18, URZ, UP0 ;  /* 0x000000ff12127287 */ /* 0x000fe20008000000 */
[----:B------:R1:W-:Y:S03]  /*4820*/  UTCBAR [UR9], URZ ;  /* 0x000000ff090073e9 */ /* 0x0003e600080000ff */
[----:B------:R-:W-:Y:S01]  /*4830*/  LOP3.LUT R11, R11, UR4, RZ, 0x3c, !PT ;  /* 0x000000040b0b7c12 */ /* 0x000fe2000f8e3cff */
[----:B------:R-:W-:Y:S07]  /*4840*/  @P1 BRA `(.L_x_90) ;  /* 0xfffffff800c41947 */ /* 0x000fee000383ffff */
[----:B------:R-:W2:Y:S01]  /*4850*/  S2UR UR4, SR_CgaCtaId ;  /* 0x00000000000479c3 */ /* 0x000ea20000008800 */
[----:B------:R-:W-:Y:S01]  /*4860*/  ELECT P0, URZ, PT ;  /* 0x0000000000ff782f */ /* 0x000fe20003800000 */
[----:B------:R-:W-:Y:S01]  /*4870*/  IMAD.MOV.U32 R0, RZ, RZ, 0x1 ;  /* 0x00000001ff007424 */ /* 0x000fe200078e00ff */
[----:B------:R-:W-:Y:S01]  /*4880*/  UIADD3 UR6, UPT, UPT, UR6, 0x290, URZ ;  /* 0x0000029006067890 */ /* 0x000fe2000fffe0ff */
[----:B------:R-:W-:Y:S01]  /*4890*/  SHF.L.U32 R3, R11, 0x1f, RZ ;  /* 0x0000001f0b037819 */ /* 0x000fe200000006ff */
[----:B------:R-:W-:-:S03]  /*48a0*/  UMOV UR5, 0x40 ;  /* 0x0000004000057882 */ /* 0x000fc60000000000 */
[----:B------:R-:W-:Y:S01]  /*48b0*/  UVIRTCOUNT.DEALLOC.SMPOOL 0x80 ;  /* 0x000000800000784c */ /* 0x000fe20000000000 */
[----:B--2---:R-:W-:Y:S02]  /*48c0*/  ULEA UR4, UR4, UR5, 0x18 ;  /* 0x0000000504047291 */ /* 0x004fe4000f8ec0ff */
[----:B------:R-:W-:-:S07]  /*48d0*/  ULEA UR5, UR18, UR6, 0x3 ;  /* 0x0000000612057291 */ /* 0x000fce000f8e18ff */
[----:B------:R2:W-:Y:S02]  /*48e0*/  @P0 STS.U8 [UR4+0x1c], R0 ;  /* 0x00001c00ff000988 */ /* 0x0005e40008000004 */
[----:B------:R-:W3:Y:S02]  /*48f0*/  SYNCS.PHASECHK.TRANS64.TRYWAIT P0, [UR5], R3 ;  /* 0x00000003ff0075a7 */ /* 0x000ee40008001105 */
[----:B--23--:R-:W-:Y:S05]  /*4900*/  @!P0 BRA `(.L_x_91) ;  /* 0x0000004c00108947 */ /* 0x00cfea0003800000 */
.L_x_216:
[----:B------:R-:W-:-:S04]  /*4910*/  UIADD3 UR7, UPT, UPT, UR18, 0x1, URZ ;  /* 0x0000000112077890 */ /* 0x000fc8000fffe0ff */
[----:B------:R-:W-:-:S04]  /*4920*/  UISETP.NE.AND UP0, UPT, UR7, 0x4, UPT ;  /* 0x000000040700788c */ /* 0x000fc8000bf05270 */
[----:B------:R-:W-:Y:S02]  /*4930*/  USEL UR8, URZ, 0x1, UP0 ;  /* 0x00000001ff087887 */ /* 0x000fe40008000000 */
[----:B------:R-:W-:-:S04]  /*4940*/  USEL UR7, UR7, URZ, UP0 ;  /* 0x000000ff07077287 */ /* 0x000fc80008000000 */
[----:B------:R-:W-:Y:S01]  /*4950*/  ULEA UR5, UR7, UR6, 0x3 ;  /* 0x0000000607057291 */ /* 0x000fe2000f8e18ff */
[----:B------:R-:W-:-:S04]  /*4960*/  LOP3.LUT R2, R11, UR8, RZ, 0x3c, !PT ;  /* 0x000000080b027c12 */ /* 0x000fc8000f8e3cff */
[----:B--2---:R-:W-:-:S04]  /*4970*/  SHF.L.U32 R3, R2, 0x1f, RZ ;  /* 0x0000001f02037819 */ /* 0x004fc800000006ff */
[----:B------:R-:W2:Y:S02]  /*4980*/  SYNCS.PHASECHK.TRANS64.TRYWAIT P0, [UR5], R3 ;  /* 0x00000003ff0075a7 */ /* 0x000ea40008001105 */
[----:B--2---:R-:W-:Y:S05]  /*4990*/  @!P0 BRA `(.L_x_92) ;  /* 0x0000004c00048947 */ /* 0x004fea0003800000 */
.L_x_218:
        /* <DEDUP_REMOVED lines=9> */
.L_x_220:
[----:B------:R-:W-:-:S04]  /*4a30*/  UIADD3 UR7, UPT, UPT, UR7, 0x1, URZ ;  /* 0x0000000107077890 */ /* 0x000fc8000fffe0ff */
[----:B------:R-:W-:-:S04]  /*4a40*/  UISETP.NE.AND UP0, UPT, UR7, 0x4, UPT ;  /* 0x000000040700788c */ /* 0x000fc8000bf05270 */
[----:B------:R-:W-:Y:S02]  /*4a50*/  USEL UR5, URZ, 0x1, UP0 ;  /* 0x00000001ff057887 */ /* 0x000fe40008000000 */
[----:B------:R-:W-:-:S04]  /*4a60*/  USEL UR7, UR7, URZ, UP0 ;  /* 0x000000ff07077287 */ /* 0x000fc80008000000 */
[----:B------:R-:W-:Y:S01]  /*4a70*/  ULEA UR7, UR7, UR6, 0x3 ;  /* 0x0000000607077291 */ /* 0x000fe2000f8e18ff */
[----:B--2---:R-:W-:-:S04]  /*4a80*/  LOP3.LUT R3, R2, UR5, RZ, 0x3c, !PT ;  /* 0x0000000502037c12 */ /* 0x004fc8000f8e3cff */
[----:B------:R-:W-:-:S04]  /*4a90*/  SHF.L.U32 R3, R3, 0x1f, RZ ;  /* 0x0000001f03037819 */ /* 0x000fc800000006ff */
[----:B------:R-:W2:Y:S02]  /*4aa0*/  SYNCS.PHASECHK.TRANS64.TRYWAIT P0, [UR7], R3 ;  /* 0x00000003ff0075a7 */ /* 0x000ea40008001107 */
[----:B--2---:R-:W-:Y:S05]  /*4ab0*/  @!P0 BRA `(.L_x_94) ;  /* 0x0000004800ec8947 */ /* 0x004fea0003800000 */
.L_x_222:
[----:B------:R-:W-:Y:S01]  /*4ac0*/  NOP ;  /* 0x0000000000007918 */ /* 0x000fe20000000000 */
[----:B--2---:R-:W2:Y:S01]  /*4ad0*/  LDS R0, [UR4+0x14] ;  /* 0x00001404ff007984 */ /* 0x004ea20008000800 */
[----:B------:R-:W-:Y:S01]  /*4ae0*/  ULOP3.LUT UR6, UR19, 0xffff, URZ, 0xc0, !UPT ;  /* 0x0000ffff13067892 */ /* 0x000fe2000f8ec0ff */
[----:B------:R-:W-:Y:S01]  /*4af0*/  UMOV UR8, 0xffff ;  /* 0x0000ffff00087882 */ /* 0x000fe20000000000 */
[----:B------:R-:W-:Y:S02]  /*4b00*/  UMOV UR5, 0x1 ;  /* 0x0000000100057882 */ /* 0x000fe40000000000 */
[----:B------:R-:W-:-:S04]  /*4b10*/  USHF.R.U32.HI UR6, URZ, 0x5, UR6 ;  /* 0x00000005ff067899 */ /* 0x000fc80008011606 */
[----:B------:R-:W-:Y:S02]  /*4b20*/  USHF.L.U32 UR8, UR8, UR6, URZ ;  /* 0x0000000608087299 */ /* 0x000fe400080006ff */
[----:B------:R-:W-:-:S04]  /*4b30*/  USHF.L.U32 UR5, UR5, UR6, URZ ;  /* 0x0000000605057299 */ /* 0x000fc800080006ff */
[----:B--2---:R-:W-:-:S04]  /*4b40*/  LOP3.LUT R0, R0, UR8, RZ, 0xc0, !PT ;  /* 0x0000000800007c12 */ /* 0x004fc8000f8ec0ff */
[----:B------:R-:W-:-:S13]  /*4b50*/  ISETP.NE.AND P0, PT, R0, UR8, PT ;  /* 0x0000000800007c0c */ /* 0x000fda000bf05270 */
[----:B------:R-:W-:Y:S05]  /*4b60*/  @P0 BRA `(.L_x_95) ;  /* 0x0000000000580947 */ /* 0x000fea0003800000 */
[----:B------:R-:W2:Y:S02]  /*4b70*/  LDS R0, [UR4+0x18] ;  /* 0x00001804ff007984 */ /* 0x000ea40008000800 */
[----:B--2---:R-:W-:-:S04]  /*4b80*/  LOP3.LUT R0, R0, UR5, RZ, 0xc0, !PT ;  /* 0x0000000500007c12 */ /* 0x004fc8000f8ec0ff */
[----:B------:R-:W-:-:S13]  /*4b90*/  ISETP.NE.AND P0, PT, R0, UR5, PT ;  /* 0x0000000500007c0c */ /* 0x000fda000bf05270 */
[----:B------:R-:W-:Y:S05]  /*4ba0*/  @P0 BRA `(.L_x_96) ;  /* 0x00000000003c0947 */ /* 0x000fea0003800000 */
[----:B------:R-:W2:Y:S01]  /*4bb0*/  S2R R2, SR_LANEID ;  /* 0x0000000000027919 */ /* 0x000ea20000000000 */
[----:B------:R-:W-:Y:S01]  /*4bc0*/  ULOP3.LUT UR8, URZ, UR8, URZ, 0x33, !UPT ;  /* 0x00000008ff087292 */ /* 0x000fe2000f8e33ff */
[----:B------:R-:W-:Y:S01]  /*4bd0*/  LOP3.LUT R4, RZ, UR5, RZ, 0x33, !PT ;  /* 0x00000005ff047c12 */ /* 0x000fe2000f8e33ff */
[----:B------:R-:W-:Y:S02]  /*4be0*/  VOTEU.ANY UR7, UPT, PT ;  /* 0x0000000000077886 */ /* 0x000fe400038e0100 */
[----:B------:R-:W-:Y:S01]  /*4bf0*/  UFLO.U32 UR7, UR7 ;  /* 0x00000007000772bd */ /* 0x000fe200080e0000 */
[----:B------:R-:W3:Y:S01]  /*4c00*/  REDUX UR5, R4 ;  /* 0x00000000040573c4 */ /* 0x000ee20000000000 */
[----:B------:R-:W-:-:S06]  /*4c10*/  IMAD.U32 R0, RZ, RZ, UR8 ;  /* 0x00000008ff007e24 */ /* 0x000fcc000f8e00ff */
[----:B------:R1:W-:Y:S01]  /*4c20*/  UTCATOMSWS.AND URZ, UR8 ;  /* 0x0000000800ff79e3 */ /* 0x0003e20008000000 */
[----:B------:R-:W4:Y:S01]  /*4c30*/  REDUX UR6, R0 ;  /* 0x00000000000673c4 */ /* 0x000f220000000000 */
[----:B--2---:R-:W-:Y:S01]  /*4c40*/  ISETP.EQ.U32.AND P0, PT, R2, UR7, PT ;  /* 0x0000000702007c0c */ /* 0x004fe2000bf02070 */
[----:B---3--:R-:W-:Y:S01]  /*4c50*/  IMAD.U32 R2, RZ, RZ, UR5 ;  /* 0x00000005ff027e24 */ /* 0x008fe2000f8e00ff */
[----:B----4-:R-:W-:-:S11]  /*4c60*/  MOV R3, UR6 ;  /* 0x0000000600037c02 */ /* 0x010fd60008000f00 */
[----:B------:R1:W-:Y:S04]  /*4c70*/  @P0 ATOMS.AND RZ, [UR4+0x14], R3 ;  /* 0x00001403ffff098c */ /* 0x0003e8000a800004 */
[----:B------:R1:W-:Y:S01]  /*4c80*/  @P0 ATOMS.AND RZ, [UR4+0x18], R2 ;  /* 0x00001802ffff098c */ /* 0x0003e2000a800004 */
[----:B------:R-:W-:Y:S05]  /*4c90*/  BRA `(.L_x_97) ;  /* 0x0000000000147947 */ /* 0x000fea0003800000 */
.L_x_96:
[----:B------:R-:W-:Y:S02]  /*4ca0*/  MOV R2, 0x4cc0 ;  /* 0x00004cc000027802 */ /* 0x000fe40000000f00 */
[----:B-1--45:R-:W-:Y:S05]  /*4cb0*/  CALL.REL.NOINC `($__internal_0_$__cuda_sm10x_tcgen05_guardrail_trap_col_being_dealloced_not_returned_by_alloc) ;  /* 0x0000004c00487944 */ /* 0x032fea0003c00000 */
[----:B------:R-:W-:Y:S05]  /*4cc0*/  BRA `(.L_x_97) ;  /* 0x0000000000087947 */ /* 0x000fea0003800000 */
.L_x_95:
[----:B------:R-:W-:Y:S02]  /*4cd0*/  MOV R2, 0x4cf0 ;  /* 0x00004cf000027802 */ /* 0x000fe40000000f00 */
[----:B-1--45:R-:W-:Y:S05]  /*4ce0*/  CALL.REL.NOINC `($__internal_2_$__cuda_sm10x_tcgen05_guardrail_trap_unallocated_columns_being_dealloced) ;  /* 0x0000004c00547944 */ /* 0x032fea0003c00000 */
.L_x_97:
[----:B------:R-:W-:Y:S01]  /*4cf0*/  NOP ;  /* 0x0000000000007918 */ /* 0x000fe20000000000 */
[----:B-1----:R-:W-:Y:S05]  /*4d00*/  EXIT ;  /* 0x000000000000794d */ /* 0x002fea0003800000 */
.L_x_79:
[----:B------:R-:W-:-:S09]  /*4d10*/  UISETP.NE.OR UP2, UPT, UR8, 0x3, !UP2 ;  /* 0x000000030800788c */ /* 0x000fd2000d745670 */
[----:B------:R-:W-:Y:S05]  /*4d20*/  BRA.U UP2, `(.L_x_98) ;  /* 0x0000000d02407547 */ /* 0x000fea000b800000 */
[----:B------:R-:W1:Y:S01]  /*4d30*/  LDC R0, c[0x0][0xb30] ;  /* 0x0002cc00ff007b82 */ /* 0x000e620000000800 */
[----:B------:R-:W2:Y:S01]  /*4d40*/  LDCU.64 UR8, c[0x0][0x888] ;  /* 0x00011100ff0877ac */ /* 0x000ea20008000a00 */
[----:B------:R-:W-:Y:S02]  /*4d50*/  HFMA2 R29, -RZ, RZ, 0, 0 ;  /* 0x00000000ff1d7431 */ /* 0x000fe400000001ff */
[----:B------:R-:W-:Y:S01]  /*4d60*/  IMAD.MOV.U32 R31, RZ, RZ, 0x1 ;  /* 0x00000001ff1f7424 */ /* 0x000fe200078e00ff */
[----:B------:R-:W-:Y:S01]  /*4d70*/  MOV R23, 0x1000 ;  /* 0x0000100000177802 */ /* 0x000fe20000000f00 */
[----:B------:R-:W4:Y:S01]  /*4d80*/  LDCU.64 UR4, c[0x0][0x890] ;  /* 0x00011200ff0477ac */ /* 0x000f220008000a00 */
[----:B------:R-:W-:Y:S01]  /*4d90*/  IMAD.MOV.U32 R30, RZ, RZ, RZ ;  /* 0x000000ffff1e7224 */ /* 0x000fe200078e00ff */
[----:B------:R-:W3:Y:S01]  /*4da0*/  LDC R19, c[0x0][0x370] ;  /* 0x0000dc00ff137b82 */ /* 0x000ee20000000800 */
[----:B------:R-:W-:Y:S01]  /*4db0*/  UMOV UR7, 0x400 ;  /* 0x0000040000077882 */ /* 0x000fe20000000000 */
[----:B------:R-:W-:-:S02]  /*4dc0*/  UPLOP3.LUT UP1, UPT, UPT, UPT, UPT, 0x40, 0x4 ;  /* 0x000000000004789c */ /* 0x000fc40003f2e870 */
[----:B------:R-:W-:-:S04]  /*4dd0*/  ULEA UR7, UR37, UR7, 0x18 ;  /* 0x0000000725077291 */ /* 0x000fc8000f8ec0ff */
[----:B------:R-:W3:Y:S01]  /*4de0*/  LDC R2, c[0x0][0xb0c] ;  /* 0x0002c300ff027b82 */ /* 0x000ee20000000800 */
[----:B------:R-:W-:Y:S02]  /*4df0*/  UIADD3 UR13, UPT, UPT, UR7, 0x228, URZ ;  /* 0x00000228070d7890 */ /* 0x000fe4000fffe0ff */
[----:B--2---:R-:W-:Y:S02]  /*4e00*/  UISETP.NE.U32.AND UP2, UPT, UR8, URZ, UPT ;  /* 0x000000ff0800728c */ /* 0x004fe4000bf45070 */
[----:B------:R-:W-:Y:S02]  /*4e10*/  UIADD3 UR17, UPT, UPT, UR7, 0x220, URZ ;  /* 0x0000022007117890 */ /* 0x000fe4000fffe0ff */
[----:B----4-:R-:W-:Y:S01]  /*4e20*/  UISETP.NE.U32.AND UP3, UPT, UR4, URZ, UPT ;  /* 0x000000ff0400728c */ /* 0x010fe2000bf65070 */
[----:B------:R-:W2:Y:S01]  /*4e30*/  LDC R18, c[0x0][0xb20] ;  /* 0x0002c800ff127b82 */ /* 0x000ea20000000800 */
[----:B-1----:R-:W-:Y:S01]  /*4e40*/  ISETP.NE.AND P1, PT, R0, 0x1, PT ;  /* 0x000000010000780c */ /* 0x002fe20003f25270 */
[----:B------:R-:W-:-:S02]  /*4e50*/  UISETP.NE.AND.EX UP2, UPT, UR9, URZ, UPT, UP2 ;  /* 0x000000ff0900728c */ /* 0x000fc4000bf45320 */
[----:B------:R-:W-:Y:S02]  /*4e60*/  UPRMT UR13, UR37, 0x654, UR13 ;  /* 0x00000654250d7896 */ /* 0x000fe4000800000d */
[----:B------:R-:W-:Y:S02]  /*4e70*/  UISETP.NE.AND.EX UP3, UPT, UR5, URZ, UPT, UP3 ;  /* 0x000000ff0500728c */ /* 0x000fe4000bf65330 */
[----:B------:R-:W1:Y:S08]  /*4e80*/  LDC.64 R32, c[0x0][0x348] ;  /* 0x0000d200ff207b82 */ /* 0x000e700000000a00 */
[----:B------:R-:W4:Y:S08]  /*4e90*/  LDC.64 R16, c[0x0][0xb10] ;  /* 0x0002c400ff107b82 */ /* 0x000f300000000a00 */
[----:B------:R-:W1:Y:S08]  /*4ea0*/  LDC.64 R6, c[0x0][0xb18] ;  /* 0x0002c600ff067b82 */ /* 0x000e700000000a00 */
[----:B------:R-:W1:Y:S08]  /*4eb0*/  LDC.64 R4, c[0x0][0xb28] ;  /* 0x0002ca00ff047b82 */ /* 0x000e700000000a00 */
[----:B--23--:R-:W1:Y:S02]  /*4ec0*/  LDC R22, c[0x0][0x374] ;  /* 0x0000dd00ff167b82 */ /* 0x00ce640000000800 */
.L_x_107:
[C---:B------:R-:W-:Y:S02]  /*4ed0*/  LEA R0, R30.reuse, UR7, 0x3 ;  /* 0x000000071e007c11 */ /* 0x040fe4000f8e18ff */
[----:B------:R-:W-:Y:S02]  /*4ee0*/  SHF.L.U32 R3, R29, 0x1f, RZ ;  /* 0x0000001f1d037819 */ /* 0x000fe400000006ff */
[----:B------:R-:W-:Y:S02]  /*4ef0*/  LEA R24, R30, UR7, 0x4 ;  /* 0x000000071e187c11 */ /* 0x000fe4000f8e20ff */
[----:B--2---:R-:W2:Y:S02]  /*4f00*/  SYNCS.PHASECHK.TRANS64.TRYWAIT P0, [R0+URZ+0x250], R3 ;  /* 0x00025003000075a7 */ /* 0x004ea400080011ff */
[----:B--2---:R-:W-:Y:S05]  /*4f10*/  @!P0 BRA `(.L_x_99) ;  /* 0x0000004400ec8947 */ /* 0x004fea0003800000 */
.L_x_223:
[----:B------:R-:W-:Y:S01]  /*4f20*/  ISETP.GE.AND P0, PT, R40, 0x1, PT ;  /* 0x000000012800780c */ /* 0x000fe20003f06270 */
[----:B------:R-:W3:Y:S01]  /*4f30*/  LDS.128 R24, [R24+0x2e0] ;  /* 0x0002e00018187984 */ /* 0x000ee20000000c00 */
[----:B--2---:R-:W-:Y:S01]  /*4f40*/  VIADD R0, R0, 0x260 ;  /* 0x0000026000007836 */ /* 0x004fe20000000000 */
[----:B------:R-:W-:Y:S01]  /*4f50*/  @!PT LDS RZ, [RZ] ;  /* 0x00000000fffff984 */ /* 0x000fe20000000800 */
[----:B------:R-:W-:Y:S01]  /*4f60*/  @!PT LDS RZ, [RZ] ;  /* 0x00000000fffff984 */ /* 0x000fe20000000800 */
[----:B------:R-:W-:Y:S01]  /*4f70*/  @!PT LDS RZ, [RZ] ;  /* 0x00000000fffff984 */ /* 0x000fe20000000800 */
[----:B------:R-:W-:Y:S01]  /*4f80*/  @!PT LDS RZ, [RZ] ;  /* 0x00000000fffff984 */ /* 0x000fe20000000800 */
[----:B------:R2:W-:Y:S06]  /*4f90*/  MEMBAR.ALL.CTA ;  /* 0x0000000000007992 */ /* 0x0005ec0000008000 */
[----:B--2---:R-:W2:Y:S01]  /*4fa0*/  FENCE.VIEW.ASYNC.S ;  /* 0x00000000000073c6 */ /* 0x004ea20000000000 */
[----:B------:R-:W-:Y:S04]  /*4fb0*/  PRMT R0, RZ, 0x654, R0 ;  /* 0x00000654ff007816 */ /* 0x000fe80000000000 */
[----:B--2---:R2:W-:Y:S01]  /*4fc0*/  SYNCS.ARRIVE.TRANS64.RED.A1T0 RZ, [R0+URZ], RZ ;  /* 0x000000ff00ff79a7 */ /* 0x0045e200081004ff */
[----:B---3--:R-:W-:Y:S11]  /*4fd0*/  LOP3.LUT P3, RZ, R26, 0x1, RZ, 0xc0, !PT ;  /* 0x000000011aff7812 */ /* 0x008ff6000786c0ff */
[----:B------:R-:W-:Y:S02]  /*4fe0*/  @!UPT UIADD3 URZ, UPT, UPT, URZ, URZ, URZ ;  /* 0x000000fffffff290 */ /* 0x000fe4000fffe0ff */
[----:B------:R-:W-:Y:S02]  /*4ff0*/  @P3 MOV R13, R24 ;  /* 0x00000018000d3202 */ /* 0x000fe40000000f00 */
[----:B------:R-:W-:Y:S01]  /*5000*/  @P3 LOP3.LUT R8, R25, 0xffff, RZ, 0xc0, !PT ;  /* 0x0000ffff19083812 */ /* 0x000fe200078ec0ff */
[----:B--2---:R-:W-:Y:S06]  /*5010*/  @!P0 BRA `(.L_x_100) ;  /* 0x0000000000a48947 */ /* 0x004fec0003800000 */
[----:B-1----:R-:W-:Y:S01]  /*5020*/  IMAD.HI.U32 R35, R22, R7, RZ ;  /* 0x0000000716237227 */ /* 0x002fe200078e00ff */
[----:B------:R-:W-:Y:S02]  /*5030*/  ISETP.NE.AND P0, PT, R6, 0x1, PT ;  /* 0x000000010600780c */ /* 0x000fe40003f05270 */
[----:B------:R-:W-:Y:S01]  /*5040*/  ISETP.NE.AND P2, PT, R40, 0x1, PT ;  /* 0x000000012800780c */ /* 0x000fe20003f45270 */
[----:B----4-:R-:W-:Y:S01]  /*5050*/  IMAD.HI.U32 R34, R19, R16, RZ ;  /* 0x0000001013227227 */ /* 0x010fe200078e00ff */
[----:B------:R-:W-:Y:S02]  /*5060*/  SHF.R.U32.HI R35, RZ, R18, R35 ;  /* 0x00000012ff237219 */ /* 0x000fe40000011623 */
[----:B------:R-:W-:Y:S01]  /*5070*/  ISETP.NE.AND P4, PT, R2, 0x1, PT ;  /* 0x000000010200780c */ /* 0x000fe20003f85270 */
[----:B------:R-:W-:Y:S01]  /*5080*/  IMAD.HI.U32 R36, R13, R16, RZ ;  /* 0x000000100d247227 */ /* 0x000fe200078e00ff */
[----:B------:R-:W-:Y:S02]  /*5090*/  SHF.R.U32.HI R34, RZ, R17, R34 ;  /* 0x00000011ff227219 */ /* 0x000fe40000011622 */
[----:B------:R-:W-:Y:S01]  /*50a0*/  SEL R3, R22, R35, !P0 ;  /* 0x0000002316037207 */ /* 0x000fe20004000000 */
[C---:B------:R-:W-:Y:S01]  /*50b0*/  IMAD.HI.U32 R35, R8.reuse, R7, RZ ;  /* 0x0000000708237227 */ /* 0x040fe200078e00ff */
[----:B------:R-:W-:Y:S02]  /*50c0*/  SEL R11, R19, R34, !P4 ;  /* 0x00000022130b7207 */ /* 0x000fe40006000000 */
[----:B------:R-:W-:Y:S01]  /*50d0*/  SHF.R.U32.HI R36, RZ, R17, R36 ;  /* 0x00000011ff247219 */ /* 0x000fe20000011624 */
[----:B------:R-:W-:Y:S01]  /*50e0*/  IMAD.HI.U32 R38, R3, R4, RZ ;  /* 0x0000000403267227 */ /* 0x000fe200078e00ff */
[----:B------:R-:W-:Y:S03]  /*50f0*/  SHF.R.U32.HI R35, RZ, R18, R35 ;  /* 0x00000012ff237219 */ /* 0x000fe60000011623 */
[----:B------:R-:W-:Y:S01]  /*5100*/  IMAD.HI.U32 R34, R11, R4, RZ ;  /* 0x000000040b227227 */ /* 0x000fe200078e00ff */
[----:B------:R-:W-:Y:S02]  /*5110*/  @P2 SHF.R.U32.HI R3, RZ, R5, R38 ;  /* 0x00000005ff032219 */ /* 0x000fe40000011626 */
[----:B------:R-:W-:Y:S02]  /*5120*/  SEL R9, R8, R35, !P0 ;  /* 0x0000002308097207 */ /* 0x000fe40004000000 */
[----:B------:R-:W-:Y:S01]  /*5130*/  @P2 SHF.R.U32.HI R11, RZ, R5, R34 ;  /* 0x00000005ff0b2219 */ /* 0x000fe20000011622 */
[C---:B------:R-:W-:Y:S01]  /*5140*/  IMAD R10, R40.reuse, R3, RZ ;  /* 0x00000003280a7224 */ /* 0x040fe200078e02ff */
[----:B------:R-:W-:Y:S01]  /*5150*/  SEL R3, R13, R36, !P4 ;  /* 0x000000240d037207 */ /* 0x000fe20006000000 */
[C---:B------:R-:W-:Y:S03]  /*5160*/  IMAD.HI.U32 R14, R9.reuse, R4, RZ ;  /* 0x00000004090e7227 */ /* 0x040fe600078e00ff */
[----:B------:R-:W-:Y:S01]  /*5170*/  ISETP.GE.AND P0, PT, R9, R10, PT ;  /* 0x0000000a0900720c */ /* 0x000fe20003f06270 */
[C---:B------:R-:W-:Y:S01]  /*5180*/  IMAD R12, R40.reuse, R11, RZ ;  /* 0x0000000b280c7224 */ /* 0x040fe200078e02ff */
[-C--:B------:R-:W-:Y:S04]  /*5190*/  SHF.R.U32.HI R14, RZ, R5.reuse, R14 ;  /* 0x00000005ff0e7219 */ /* 0x080fe8000001160e */
[----:B------:R-:W-:Y:S02]  /*51a0*/  ISETP.GE.OR P0, PT, R3, R12, P0 ;  /* 0x0000000c0300720c */ /* 0x000fe40000706670 */
[----:B------:R-:W-:Y:S05]  /*51b0*/  SEL R15, R9, R14, !P2 ;  /* 0x0000000e090f7207 */ /* 0x000fea0005000000 */
[----:B------:R-:W-:Y:S04]  /*51c0*/  IMAD.MOV R14, RZ, RZ, -R15 ;  /* 0x000000ffff0e7224 */ /* 0x000fe800078e0a0f */
[----:B------:R-:W-:Y:S02]  /*51d0*/  IMAD R14, R40, R14, R9 ;  /* 0x0000000e280e7224 */ /* 0x000fe400078e0209 */
[C---:B------:R-:W-:Y:S05]  /*51e0*/  @!P0 IMAD.HI.U32 R10, R3.reuse, R4, RZ ;  /* 0x00000004030a8227 */ /* 0x040fea00078e00ff */
[----:B------:R-:W-:Y:S04]  /*51f0*/  @!P0 SHF.R.U32.HI R10, RZ, R5, R10 ;  /* 0x00000005ff0a8219 */ /* 0x000fe8000001160a */
[----:B------:R-:W-:Y:S01]  /*5200*/  @!P0 SEL R0, R3, R10, !P2 ;  /* 0x0000000a03008207 */ /* 0x000fe20005000000 */
[----:B------:R-:W-:Y:S03]  /*5210*/  IMAD.MOV R10, RZ, RZ, -R3 ;  /* 0x000000ffff0a7224 */ /* 0x000fe600078e0a03 */
[----:B------:R-:W-:Y:S01]  /*5220*/  @!P0 IADD3 R15, PT, PT, R15, -R0, RZ ;  /* 0x800000000f0f8210 */ /* 0x000fe20007ffe0ff */
[----:B------:R-:W-:Y:S01]  /*5230*/  @!P0 IMAD R0, R11, R14, R0 ;  /* 0x0000000e0b008224 */ /* 0x000fe200078e0200 */
[----:B------:R-:W-:Y:S01]  /*5240*/  IADD3 R11, PT, PT, -R9, RZ, RZ ;  /* 0x000000ff090b7210 */ /* 0x000fe20007ffe1ff */
[----:B------:R-:W-:Y:S02]  /*5250*/  IMAD R13, R2, R10, R13 ;  /* 0x0000000a020d7224 */ /* 0x000fe400078e020d */
[----:B------:R-:W-:Y:S02]  /*5260*/  @!P0 IMAD R9, R15, R40, R3 ;  /* 0x000000280f098224 */ /* 0x000fe400078e0203 */
[----:B------:R-:W-:Y:S02]  /*5270*/  @!P0 IMAD.MOV.U32 R3, RZ, RZ, R0 ;  /* 0x000000ffff038224 */ /* 0x000fe400078e0000 */
[----:B------:R-:W-:Y:S02]  /*5280*/  IMAD R8, R6, R11, R8 ;  /* 0x0000000b06087224 */ /* 0x000fe400078e0208 */
[----:B------:R-:W-:Y:S02]  /*5290*/  IMAD R13, R3, R2, R13 ;  /* 0x00000002030d7224 */ /* 0x000fe400078e020d */
[----:B------:R-:W-:Y:S02]  /*52a0*/  IMAD R8, R9, R6, R8 ;  /* 0x0000000609087224 */ /* 0x000fe400078e0208 */
.L_x_100:
[----:B------:R-:W-:Y:S05]  /*52b0*/  BRA.U UP1, `(.L_x_101) ;  /* 0x0000000101107547 */ /* 0x000fea000b800000 */
[----:B------:R-:W-:Y:S04]  /*52c0*/  MOV R0, UR6 ;  /* 0x0000000600007c02 */ /* 0x000fe80008000f00 */
[----:B------:R-:W-:Y:S04]  /*52d0*/  SHF.L.U32 R3, R0, 0x1f, RZ ;  /* 0x0000001f00037819 */ /* 0x000fe800000006ff */
[----:B------:R-:W2:Y:S02]  /*52e0*/  SYNCS.PHASECHK.TRANS64.TRYWAIT P0, [UR7+0x248], R3 ;  /* 0x00024803ff0075a7 */ /* 0x000ea40008001107 */
[----:B--2---:R-:W-:Y:S05]  /*52f0*/  @!P0 BRA `(.L_x_102) ;  /* 0x0000004400088947 */ /* 0x004fea0003800000 */
.L_x_101:
[----:B------:R-:W-:Y:S02]  /*5300*/  R2UR UR19, R21 ;  /* 0x00000000151372ca */ /* 0x000fe400000e0000 */
[----:B------:R-:W-:Y:S02]  /*5310*/  R2UR UR18, R20 ;  /* 0x00000000141272ca */ /* 0x000fe400000e0000 */
[----:B------:R-:W-:Y:S02]  /*5320*/  ISETP.NE.U32.AND P2, PT, RZ, UR4, PT ;  /* 0x00000004ff007c0c */ /* 0x000fe4000bf45070 */
[----:B------:R-:W-:Y:S02]  /*5330*/  SHF.L.U32 R12, R31, 0x1f, RZ ;  /* 0x0000001f1f0c7819 */ /* 0x000fe400000006ff */
[----:B------:R-:W-:Y:S05]  /*5340*/  ISETP.NE.AND.EX P2, PT, RZ, UR5, PT, P2 ;  /* 0x00000005ff007c0c */ /* 0x000fea000bf45320 */
[----:B------:R-:W-:Y:S02]  /*5350*/  USHF.L.U32 UR19, UR19, 0x6, URZ ;  /* 0x0000000613137899 */ /* 0x000fe400080006ff */
[----:B------:R-:W-:Y:S01]  /*5360*/  USHF.L.U32 UR18, UR18, 0x7, URZ ;  /* 0x0000000712127899 */ /* 0x000fe200080006ff */
[----:B------:R-:W-:Y:S11]  /*5370*/  BRA.U !UP3, `(.L_x_103) ;  /* 0x000000010b347547 */ /* 0x000ff6000b800000 */
[----:B------:R-:W-:Y:S01]  /*5380*/  UPLOP3.LUT UP0, UPT, UPT, UPT, UP2, 0x80, 0x8 ;  /* 0x000000000008789c */ /* 0x000fe20003f0f020 */
[----:B--2---:R-:W-:Y:S02]  /*5390*/  HFMA2 R0, -RZ, RZ, 0, 5.9604644775390625e-08 ;  /* 0x00000001ff007431 */ /* 0x004fe400000001ff */
[----:B------:R-:W-:Y:S03]  /*53a0*/  IMAD.MOV.U32 R95, RZ, RZ, 0x1 ;  /* 0x00000001ff5f7424 */ /* 0x000fe600078e00ff */
[----:B------:R-:W-:Y:S05]  /*53b0*/  PLOP3.LUT P0, PT, PT, PT, UP0, 0x80, 0x8 ;  /* 0x000000000008781c */ /* 0x000fea0003f0f008 */
[----:B------:R-:W2:Y:S01]  /*53c0*/  @UP0 LDCU.64 UR10, c[0x0][0x888] ;  /* 0x00011100ff0a07ac */ /* 0x000ea20008000a00 */
[----:B------:R-:W-:Y:S07]  /*53d0*/  @UP0 UIMAD UR8, UR36, UR4, URZ ;  /* 0x00000004240802a4 */ /* 0x000fee000f8e02ff */
[----:B------:R-:W-:Y:S01]  /*53e0*/  @!P0 PRMT R95, R0, 0x7610, R95 ;  /* 0x00007610005f8816 */ /* 0x000fe2000000005f */
[----:B--2---:R-:W-:Y:S03]  /*53f0*/  @UP0 UIMAD.WIDE UR10, UR8, 0x4, UR10 ;  /* 0x00000004080a08a5 */ /* 0x004fe6000f8e020a */
[----:B------:R-:W2:Y:S03]  /*5400*/  @!UP0 LDCU UR8, c[0x0][0x880] ;  /* 0x00011000ff0887ac */ /* 0x000ea60008000800 */
[----:B------:R-:W-:Y:S01]  /*5410*/  IMAD.U32 R10, RZ, RZ, UR10 ;  /* 0x0000000aff0a7e24 */ /* 0x000fe2000f8e00ff */
[----:B------:R-:W-:Y:S05]  /*5420*/  MOV R11, UR11 ;  /* 0x0000000b000b7c02 */ /* 0x000fea0008000f00 */
[----:B-----5:R3:W5:Y:S02]  /*5430*/  @P0 LDG.E R49, desc[UR46][R10.64] ;  /* 0x0000002e0a310981 */ /* 0x020764000c1e1900 */
[----:B--23--:R-:W-:Y:S07]  /*5440*/  @!P0 IMAD.U32 R49, RZ, RZ, UR8 ;  /* 0x00000008ff318e24 */ /* 0x00cfee000f8e00ff */
.L_x_103:
[----:B-----5:R-:W-:Y:S01]  /*5450*/  @!P2 FSETP.EQ.AND P0, PT, R49, RZ, PT ;  /* 0x000000ff3100a20b */ /* 0x020fe20003f02000 */
[----:B------:R-:W-:Y:S01]  /*5460*/  @!UPT UIADD3 URZ, UPT, UPT, URZ, URZ, URZ ;  /* 0x000000fffffff290 */ /* 0x000fe2000fffe0ff */
[----:B------:R-:W-:Y:S11]  /*5470*/  @!P2 BRA `(.L_x_104) ;  /* 0x000000000014a947 */ /* 0x000ff60003800000 */
[----:B------:R-:W-:Y:S02]  /*5480*/  LOP3.LUT P2, RZ, R95, 0xff, RZ, 0xc0, !PT ;  /* 0x000000ff5fff7812 */ /* 0x000fe4000784c0ff */
[----:B------:R-:W-:Y:S04]  /*5490*/  PLOP3.LUT P0, PT, PT, PT, UP0, 0x80, 0x8 ;  /* 0x000000000008781c */ /* 0x000fe80003f0f008 */
[----:B------:R-:W-:Y:S07]  /*54a0*/  PLOP3.LUT P0, PT, P0, PT, PT, 0x8, 0x80 ;  /* 0x000000000080781c */ /* 0x000fee000070e170 */
[----:B------:R-:W-:Y:S11]  /*54b0*/  @P2 FSETP.EQ.AND P0, PT, R49, RZ, PT ;  /* 0x000000ff3100220b */ /* 0x000ff60003f02000 */
[----:B------:R-:W-:Y:S02]  /*54c0*/  @!UPT UIADD3 URZ, UPT, UPT, URZ, URZ, URZ ;  /* 0x000000fffffff290 */ /* 0x000fe4000fffe0ff */
.L_x_104:
[----:B------:R-:W3:Y:S01]  /*54d0*/  SYNCS.PHASECHK.TRANS64.TRYWAIT P2, [UR7+0x230], R12 ;  /* 0x0002300cff0075a7 */ /* 0x000ee20008041107 */
[----:B------:R-:W-:Y:S04]  /*54e0*/  ELECT P4, URZ, PT ;  /* 0x0000000000ff782f */ /* 0x000fe80003880000 */
[----:B------:R-:W-:Y:S11]  /*54f0*/  PLOP3.LUT P4, PT, P0, P4, PT, 0xf2, 0x2f ;  /* 0x00000000002f781c */ /* 0x000ff60000789e72 */
[----:B------:R-:W-:Y:S02]  /*5500*/  @!UPT UIADD3 URZ, UPT, UPT, URZ, URZ, URZ ;  /* 0x000000fffffff290 */ /* 0x000fe4000fffe0ff */
[----:B-1----:R-:W-:Y:S05]  /*5510*/  @!P4 IADD3 R21, P0, PT, R32, 0x580, RZ ;  /* 0x000005802015c810 */ /* 0x002fea0007f1e0ff */
[----:B------:R-:W-:Y:S01]  /*5520*/  @!P4 IMAD.X R20, RZ, RZ, R33, P0 ;  /* 0x000000ffff14c224 */ /* 0x000fe200000e0621 */
[----:B---3--:R-:W-:Y:S07]  /*5530*/  @!P2 BRA `(.L_x_105) ;  /* 0x000000400090a947 */ /* 0x008fee0003800000 */
.L_x_226:
[----:B------:R-:W3:Y:S01]  /*5540*/  LDC.64 R14, c[0x0][0xb10] ;  /* 0x0002c400ff0e7b82 */ /* 0x000ee20000000a00 */
[----:B------:R-:W-:Y:S01]  /*5550*/  @!P4 R2UR UR8, R20 ;  /* 0x000000001408c2ca */ /* 0x000fe200000e0000 */
[----:B------:R-:W-:Y:S01]  /*5560*/  VOTEU.ALL UP1, P4 ;  /* 0x0000000000ff7886 */ /* 0x000fe20002020000 */
[----:B------:R-:W-:Y:S01]  /*5570*/  @!P4 R2UR UR9, R21 ;  /* 0x000000001509c2ca */ /* 0x000fe200000e0000 */
[----:B------:R-:W-:Y:S01]  /*5580*/  UMOV UR10, 0x0 ;  /* 0x00000000000a7882 */ /* 0x000fe20000000000 */
[----:B------:R-:W-:Y:S03]  /*5590*/  UMOV UR11, 0x10000000 ;  /* 0x10000000000b7882 */ /* 0x000fe60000000000 */
[----:B------:R-:W5:Y:S01]  /*55a0*/  LDC.64 R10, c[0x0][0xb18] ;  /* 0x0002c600ff0a7b82 */ /* 0x000f620000000a00 */
[----:B------:R-:W-:Y:S01]  /*55b0*/  @!UP1 UIADD3 UR16, UPT, UPT, UR7, 0x400, URZ ;  /* 0x0000040007109890 */ /* 0x000fe2000fffe0ff */
[----:B------:R-:W-:Y:S01]  /*55c0*/  @P3 SHF.R.U32.HI R28, RZ, 0x10, R25 ;  /* 0x00000010ff1c3819 */ /* 0x000fe20000011619 */
[----:B------:R-:W-:Y:S01]  /*55d0*/  VOTEU.ALL UP1, P4 ;  /* 0x0000000000ff7886 */ /* 0x000fe20002020000 */
[----:B------:R-:W-:Y:S01]  /*55e0*/  UMOV UR20, UR36 ;  /* 0x0000002400147c82 */ /* 0x000fe20008000000 */
[----:B------:R-:W-:Y:S03]  /*55f0*/  VIADD R30, R30, 0x1 ;  /* 0x000000011e1e7836 */ /* 0x000fe60000000000 */
[----:B--2---:R-:W2:Y:S01]  /*5600*/  @!P1 LDC R0, c[0x0][0xb20] ;  /* 0x0002c800ff009b82 */ /* 0x004ea20000000800 */
[----:B------:R-:W-:Y:S01]  /*5610*/  IMAD.U32 R21, RZ, RZ, UR8 ;  /* 0x00000008ff157e24 */ /* 0x000fe2000f8e00ff */
[----:B------:R-:W-:Y:S06]  /*5620*/  UPRMT UR8, UR37, 0x654, UR17 ;  /* 0x0000065425087896 */ /* 0x000fec0008000011 */
[----:B-1----:R-:W1:Y:S01]  /*5630*/  @!P1 LDC R3, c[0x0][0xb0c] ;  /* 0x0002c300ff039b82 */ /* 0x002e620000000800 */
[----:B------:R-:W-:Y:S01]  /*5640*/  IMAD.U32 R20, RZ, RZ, UR9 ;  /* 0x00000009ff147e24 */ /* 0x000fe2000f8e00ff */
[----:B------:R-:W-:Y:S04]  /*5650*/  @!P4 R2UR UR15, R21 ;  /* 0x00000000150fc2ca */ /* 0x000fe800000e0000 */
[----:B------:R-:W-:Y:S01]  /*5660*/  @!P4 R2UR UR14, R20 ;  /* 0x00000000140ec2ca */ /* 0x000fe200000e0000 */
[----:B------:R-:W-:Y:S11]  /*5670*/  @!P4 IMAD.MOV.U32 R20, RZ, RZ, 0x1000 ;  /* 0x00001000ff14c424 */ /* 0x000ff600078e00ff */
[----:B------:R-:W-:Y:S01]  /*5680*/  @!UPT UIADD3 URZ, UPT, UPT, URZ, URZ, URZ ;  /* 0x000000fffffff290 */ /* 0x000fe2000fffe0ff */
[----:B------:R1:W-:Y:S01]  /*5690*/  @!UP1 UTMALDG.3D [UR16], [UR14], desc[UR10] ;  /* 0x00000a100e0095b4 */ /* 0x0003e20008011000 */
[----:B------:R1:W-:Y:S02]  /*56a0*/  @!P4 SYNCS.ARRIVE.TRANS64.RED.A0TR RZ, [UR7+0x220], R20 ;  /* 0x00022014ffffc9a7 */ /* 0x0003e40008300407 */
[----:B-1----:R-:W-:Y:S01]  /*56b0*/  @!P1 ISETP.NE.AND P2, PT, R3, 0x1, PT ;  /* 0x000000010300980c */ /* 0x002fe20003f45270 */
[C---:B---3--:R-:W-:Y:S01]  /*56c0*/  @!P1 IMAD.HI.U32 R14, R13.reuse, R14, RZ ;  /* 0x0000000e0d0e9227 */ /* 0x048fe200078e00ff */
[----:B-----5:R-:W-:Y:S03]  /*56d0*/  @!P1 ISETP.NE.AND P0, PT, R10, 0x1, PT ;  /* 0x000000010a00980c */ /* 0x020fe60003f05270 */
[C---:B------:R-:W-:Y:S01]  /*56e0*/  @!P1 IMAD.HI.U32 R11, R8.reuse, R11, RZ ;  /* 0x0000000b080b9227 */ /* 0x040fe200078e00ff */
[----:B------:R-:W-:Y:S04]  /*56f0*/  @!P1 SHF.R.U32.HI R14, RZ, R15, R14 ;  /* 0x0000000fff0e9219 */ /* 0x000fe8000001160e */
[----:B--2---:R-:W-:Y:S01]  /*5700*/  @!P1 SHF.R.U32.HI R9, RZ, R0, R11 ;  /* 0x00000000ff099219 */ /* 0x004fe2000001160b */
[----:B------:R-:W-:Y:S01]  /*5710*/  SYNCS.ARRIVE.TRANS64.RED.A1T0 RZ, [UR8], RZ ;  /* 0x000000ffffff79a7 */ /* 0x000fe20008100408 */
[----:B------:R-:W-:Y:S02]  /*5720*/  @!P1 SEL R14, R13, R14, !P2 ;  /* 0x0000000e0d0e9207 */ /* 0x000fe40005000000 */
[----:B------:R-:W-:Y:S01]  /*5730*/  @!P1 SEL R9, R8, R9, !P0 ;  /* 0x0000000908099207 */ /* 0x000fe20004000000 */
[----:B------:R-:W1:Y:S04]  /*5740*/  SYNCS.PHASECHK.TRANS64.TRYWAIT P5, [UR7+0x238], R12 ;  /* 0x0002380cff0075a7 */ /* 0x000e6800080a1107 */
[----:B------:R-:W-:Y:S02]  /*5750*/  @!P1 IMAD.IADD R0, R9, 0x1, -R14 ;  /* 0x0000000109009824 */ /* 0x000fe400078e0a0e */
[----:B------:R-:W-:Y:S02]  /*5760*/  @!P1 IMAD.IADD R9, R14, 0x1, -R9 ;  /* 0x000000010e099824 */ /* 0x000fe400078e0a09 */
[----:B------:R-:W-:Y:S02]  /*5770*/  @!P1 IMAD R13, R0, R3, R13 ;  /* 0x00000003000d9224 */ /* 0x000fe400078e020d */
[----:B------:R-:W-:Y:S01]  /*5780*/  @!P1 IMAD R8, R9, R10, R8 ;  /* 0x0000000a09089224 */ /* 0x000fe200078e0208 */
[----:B-1----:R-:W-:Y:S06]  /*5790*/  @!P5 BRA `(.L_x_106) ;  /* 0x000000400010d947 */ /* 0x002fec0003800000 */
.L_x_228:
[----:B-1----:R-:W-:Y:S01]  /*57a0*/  @!P4 IADD3 R3, P0, PT, R32, 0x580, RZ ;  /* 0x000005802003c810 */ /* 0x002fe20007f1e0ff */
[----:B------:R-:W-:Y:S01]  /*57b0*/  VOTEU.ALL UP1, P4 ;  /* 0x0000000000ff7886 */ /* 0x000fe20002020000 */
[----:B------:R-:W-:Y:S01]  /*57c0*/  UMOV UR20, 0x0 ;  /* 0x0000000000147882 */ /* 0x000fe20000000000 */
[----:B------:R-:W-:Y:S01]  /*57d0*/  UMOV UR21, 0x10000000 ;  /* 0x1000000000157882 */ /* 0x000fe20000000000 */
[----:B------:R-:W-:Y:S01]  /*57e0*/  @!P4 R2UR UR9, R3 ;  /* 0x000000000309c2ca */ /* 0x000fe200000e0000 */
[----:B------:R-:W-:Y:S01]  /*57f0*/  @!P4 IMAD.X R0, RZ, RZ, R33, P0 ;  /* 0x000000ffff00c224 */ /* 0x000fe200000e0621 */
[----:B------:R-:W-:Y:S01]  /*5800*/  @!UP1 UIADD3 UR10, UPT, UPT, UR18, 0x40, URZ ;  /* 0x00000040120a9890 */ /* 0x000fe2000fffe0ff */
[----:B------:R-:W-:Y:S01]  /*5810*/  ISETP.NE.AND P0, PT, R30, 0x2, PT ;  /* 0x000000021e00780c */ /* 0x000fe20003f05270 */
[----:B------:R-:W-:Y:S01]  /*5820*/  UMOV UR11, UR19 ;  /* 0x00000013000b7c82 */ /* 0x000fe20008000000 */
[----:B------:R-:W-:Y:S01]  /*5830*/  UMOV UR12, UR36 ;  /* 0x00000024000c7c82 */ /* 0x000fe20008000000 */
[----:B------:R-:W-:Y:S01]  /*5840*/  @!P4 R2UR UR8, R0 ;  /* 0x000000000008c2ca */ /* 0x000fe200000e0000 */
[----:B------:R-:W-:Y:S01]  /*5850*/  IMAD.IADD R20, R8, 0x1, R94 ;  /* 0x0000000108147824 */ /* 0x000fe200078e025e */
[----:B------:R-:W-:Y:S01]  /*5860*/  @P3 R2UR UR36, R28 ;  /* 0x000000001c2432ca */ /* 0x000fe200000e0000 */
[----:B------:R-:W-:Y:S01]  /*5870*/  IMAD.IADD R21, R13, 0x1, R96 ;  /* 0x000000010d157824 */ /* 0x000fe200078e0260 */
[----:B------:R-:W-:Y:S02]  /*5880*/  SEL R0, RZ, 0x1, P0 ;  /* 0x00000001ff007807 */ /* 0x000fe40000000000 */
[----:B------:R-:W-:Y:S01]  /*5890*/  LOP3.LUT R31, R31, 0x1, RZ, 0x3c, !PT ;  /* 0x000000011f1f7812 */ /* 0x000fe200078e3cff */
[----:B------:R-:W-:Y:S01]  /*58a0*/  IMAD.U32 R10, RZ, RZ, UR9 ;  /* 0x00000009ff0a7e24 */ /* 0x000fe2000f8e00ff */
[----:B------:R-:W-:Y:S01]  /*58b0*/  @!UP1 UIADD3 UR9, UPT, UPT, UR7, 0x228, URZ ;  /* 0x0000022807099890 */ /* 0x000fe2000fffe0ff */
[----:B------:R-:W-:Y:S02]  /*58c0*/  LOP3.LUT R29, R29, R0, RZ, 0x3c, !PT ;  /* 0x000000001d1d7212 */ /* 0x000fe400078e3cff */
[----:B------:R-:W-:Y:S02]  /*58d0*/  SEL R30, R30, RZ, P0 ;  /* 0x000000ff1e1e7207 */ /* 0x000fe40000000000 */
[----:B------:R-:W-:Y:S01]  /*58e0*/  IMAD.U32 R11, RZ, RZ, UR8 ;  /* 0x00000008ff0b7e24 */ /* 0x000fe2000f8e00ff */
[----:B------:R-:W-:Y:S01]  /*58f0*/  @!P4 R2UR UR14, R10 ;  /* 0x000000000a0ec2ca */ /* 0x000fe200000e0000 */
[----:B------:R-:W-:Y:S01]  /*5900*/  @!UP1 UIADD3 UR8, UPT, UPT, UR7, 0x1400, URZ ;  /* 0x0000140007089890 */ /* 0x000fe2000fffe0ff */
[----:B------:R-:W-:Y:S02]  /*5910*/  VOTEU.ALL UP1, P4 ;  /* 0x0000000000ff7886 */ /* 0x000fe40002020000 */
[----:B------:R-:W-:Y:S11]  /*5920*/  @!P4 R2UR UR15, R11 ;  /* 0x000000000b0fc2ca */ /* 0x000ff600000e0000 */
[----:B------:R-:W-:Y:S02]  /*5930*/  @!UPT UIADD3 URZ, UPT, UPT, URZ, URZ, URZ ;  /* 0x000000fffffff290 */ /* 0x000fe4000fffe0ff */
[----:B------:R2:W-:Y:S01]  /*5940*/  @!UP1 UTMALDG.3D [UR8], [UR14], desc[UR20] ;  /* 0x000014080e0095b4 */ /* 0x0005e20008011000 */
[----:B------:R2:W-:Y:S01]  /*5950*/  @!P4 SYNCS.ARRIVE.TRANS64.RED.A0TR RZ, [UR7+0x228], R23 ;  /* 0x00022817ffffc9a7 */ /* 0x0005e20008300407 */
[----:B------:R-:W-:Y:S01]  /*5960*/  UPLOP3.LUT UP1, UPT, UPT, UPT, UPT, 0x80, 0x8 ;  /* 0x000000000008789c */ /* 0x000fe20003f2f070 */
[----:B------:R-:W-:Y:S01]  /*5970*/  SYNCS.ARRIVE.TRANS64.RED.A1T0 RZ, [UR13], RZ ;  /* 0x000000ffffff79a7 */ /* 0x000fe2000810040d */
[----:B------:R-:W-:Y:S09]  /*5980*/  @P3 BRA `(.L_x_107) ;  /* 0xfffffff400503947 */ /* 0x000ff2000383ffff */
[----:B------:R-:W-:-:S04]  /*5990*/  SHF.L.U32 R3, R31, 0x1f, RZ ;  /* 0x0000001f1f037819 */ /* 0x000fc800000006ff */
[----:B------:R-:W1:Y:S02]  /*59a0*/  SYNCS.PHASECHK.TRANS64.TRYWAIT P0, [UR7+0x230], R3 ;  /* 0x00023003ff0075a7 */ /* 0x000e640008001107 */
[----:B-1----:R-:W-:Y:S05]  /*59b0*/  @!P0 BRA `(.L_x_108) ;  /* 0x0000003c00a08947 */ /* 0x002fea0003800000 */
.L_x_230:
[----:B-1----:R-:W-:-:S07]  /*59c0*/  MOV R0, UR7 ;  /* 0x0000000700007c02 */ /* 0x002fce0008000f00 */
.L_x_109:
[----:B-1----:R-:W-:-:S04]  /*59d0*/  SHF.L.U32 R3, R31, 0x1f, RZ ;  /* 0x0000001f1f037819 */ /* 0x002fc800000006ff */
[----:B------:R1:W3:Y:S03]  /*59e0*/  SYNCS.PHASECHK.TRANS64.TRYWAIT P0, [R0+URZ+0x238], R3 ;  /* 0x00023803000075a7 */ /* 0x0002e600080011ff */
[----:B---3--:R-:W-:Y:S05]  /*59f0*/  @!P0 NANOSLEEP.SYNCS 0x989680 ;  /* 0x009896800000895d */ /* 0x008fea0003900000 */
[----:B------:R-:W3:Y:S02]  /*5a00*/  @!P0 SYNCS.PHASECHK.TRANS64 P0, [R0+URZ+0x238], R3 ;  /* 0x00023803000085a7 */ /* 0x000ee400080010ff */
[----:B--23--:R-:W-:Y:S05]  /*5a10*/  @P0 EXIT ;  /* 0x000000000000094d */ /* 0x00cfea0003800000 */
[----:B------:R-:W-:Y:S05]  /*5a20*/  BRA `(.L_x_109) ;  /* 0xfffffffc00e87947 */ /* 0x000fea000383ffff */
.L_x_98:
[----:B------:R-:W-:-:S06]  /*5a30*/  UISETP.GE.AND UP1, UPT, UR8, 0x4, UPT ;  /* 0x000000040800788c */ /* 0x000fcc000bf26270 */
[----:B------:R-:W-:-:S13]  /*5a40*/  PLOP3.LUT P0, PT, PT, PT, UP1, 0x80, 0x8 ;  /* 0x000000000008781c */ /* 0x000fda0003f0f018 */
[----:B------:R-:W-:Y:S05]  /*5a50*/  @!P0 EXIT ;  /* 0x000000000000894d */ /* 0x000fea0003800000 */
[----:B------:R-:W-:Y:S01]  /*5a60*/  BAR.SYNC.DEFER_BLOCKING 0x6, 0xa0 ;  /* 0x0182800000007b1d */ /* 0x000fe20000010000 */
[C---:B------:R-:W-:Y:S01]  /*5a70*/  IMAD.SHL.U32 R7, R108.reuse, 0x40, RZ ;  /* 0x000000406c077824 */ /* 0x040fe200078e00ff */
[C---:B------:R-:W-:Y:S01]  /*5a80*/  LOP3.LUT R110, R108.reuse, 0x60, RZ, 0xc0, !PT ;  /* 0x000000606c6e7812 */ /* 0x040fe200078ec0ff */
[C---:B------:R-:W-:Y:S01]  /*5a90*/  IMAD.SHL.U32 R100, R108.reuse, 0x20, RZ ;  /* 0x000000206c647824 */ /* 0x040fe200078e00ff */
[----:B------:R-:W-:Y:S01]  /*5aa0*/  CS2R R106, SRZ ;  /* 0x00000000006a7805 */ /* 0x000fe2000001ff00 */
[C---:B------:R-:W-:Y:S01]  /*5ab0*/  IMAD.SHL.U32 R0, R108.reuse, 0x2, RZ ;  /* 0x000000026c007824 */ /* 0x040fe200078e00ff */
[----:B------:R-:W-:Y:S02]  /*5ac0*/  UMOV UR49, 0x400 ;  /* 0x0000040000317882 */ /* 0x000fe40000000000 */
[----:B------:R-:W1:Y:S01]  /*5ad0*/  LDC R99, c[0x0][0x370] ;  /* 0x0000dc00ff637b82 */ /* 0x000e620000000800 */
[----:B------:R-:W-:Y:S01]  /*5ae0*/  ULEA UR49, UR37, UR49, 0x18 ;  /* 0x0000003125317291 */ /* 0x000fe2000f8ec0ff */
[----:B------:R-:W-:Y:S01]  /*5af0*/  LOP3.LUT R5, R7, 0x180, RZ, 0xc0, !PT ;  /* 0x0000018007057812 */ /* 0x000fe200078ec0ff */
[----:B------:R-:W-:Y:S01]  /*5b00*/  IMAD.U32 R46, R108, 0x10000, RZ ;  /* 0x000100006c2e7824 */ /* 0x000fe200078e00ff */
[----:B------:R-:W-:Y:S01]  /*5b10*/  LOP3.LUT R100, R100, 0xc00, RZ, 0xc0, !PT ;  /* 0x00000c0064647812 */ /* 0x000fe200078ec0ff */
[----:B------:R-:W-:Y:S01]  /*5b20*/  UIADD3 UR4, UPT, UPT, UR49, 0x2400, URZ ;  /* 0x0000240031047890 */ /* 0x000fe2000fffe0ff */
[----:B------:R-:W-:Y:S01]  /*5b30*/  LOP3.LUT R0, R5, 0x20, R0, 0xf8, !PT ;  /* 0x0000002005007812 */ /* 0x000fe200078ef800 */
[----:B------:R-:W-:Y:S01]  /*5b40*/  IMAD.SHL.U32 R5, R108, 0x8, RZ ;  /* 0x000000086c057824 */ /* 0x000fe200078e00ff */
[----:B------:R-:W2:Y:S01]  /*5b50*/  LDC R42, c[0x0][0xb0c] ;  /* 0x0002c300ff2a7b82 */ /* 0x000ea20000000800 */
[----:B------:R-:W-:Y:S01]  /*5b60*/  LOP3.LUT R100, R100, 0x40, R7, 0xf8, !PT ;  /* 0x0000004064647812 */ /* 0x000fe200078ef807 */
[----:B------:R-:W-:Y:S01]  /*5b70*/  IMAD.MOV.U32 R44, RZ, RZ, RZ ;  /* 0x000000ffff2c7224 */ /* 0x000fe200078e00ff */
[----:B------:R-:W-:Y:S01]  /*5b80*/  LOP3.LUT R46, R46, 0x600000, RZ, 0xc0, !PT ;  /* 0x006000002e2e7812 */ /* 0x000fe200078ec0ff */
[----:B------:R-:W-:Y:S01]  /*5b90*/  IMAD.MOV.U32 R112, RZ, RZ, RZ ;  /* 0x000000ffff707224 */ /* 0x000fe200078e00ff */
[----:B------:R-:W-:-:S02]  /*5ba0*/  LOP3.LUT R108, R108, 0x2, RZ, 0xc0, !PT ;  /* 0x000000026c6c7812 */ /* 0x000fc400078ec0ff */
[----:B------:R-:W-:Y:S02]  /*5bb0*/  CS2R R104, SRZ ;  /* 0x0000000000687805 */ /* 0x000fe4000001ff00 */
[----:B------:R-:W-:Y:S01]  /*5bc0*/  LOP3.LUT R5, R0, 0x30, R5, 0x78, !PT ;  /* 0x0000003000057812 */ /* 0x000fe200078e7805 */
[----:B------:R-:W4:Y:S01]  /*5bd0*/  LDC R97, c[0x0][0xb20] ;  /* 0x0002c800ff617b82 */ /* 0x000f220000000800 */
[----:B------:R-:W3:Y:S01]  /*5be0*/  LDS R3, [UR49+0x300] ;  /* 0x00030031ff037984 */ /* 0x000ee20008000800 */
[----:B------:R-:W-:Y:S01]  /*5bf0*/  LOP3.LUT R100, R100, 0x200, R7, 0xf8, !PT ;  /* 0x0000020064647812 */ /* 0x000fe200078ef807 */
[----:B------:R-:W-:Y:S01]  /*5c00*/  IMAD.MOV R102, RZ, RZ, -R108 ;  /* 0x000000ffff667224 */ /* 0x000fe200078e0a6c */
[----:B------:R-:W1:Y:S01]  /*5c10*/  LDCU.64 UR52, c[0x0][0x348] ;  /* 0x00006900ff3477ac */ /* 0x000e620008000a00 */
[----:B------:R-:W-:Y:S01]  /*5c20*/  IMAD.U32 R109, RZ, RZ, UR4 ;  /* 0x00000004ff6d7e24 */ /* 0x000fe2000f8e00ff */
[----:B------:R-:W-:Y:S02]  /*5c30*/  LOP3.LUT R100, R100, R5, RZ, 0xfc, !PT ;  /* 0x0000000564647212 */ /* 0x000fe400078efcff */
[----:B------:R-:W1:Y:S01]  /*5c40*/  LDC R41, c[0x0][0xb30] ;  /* 0x0002cc00ff297b82 */ /* 0x000e620000000800 */
[----:B------:R-:W1:Y:S01]  /*5c50*/  LDCU.64 UR38, c[0x0][0x888] ;  /* 0x00011100ff2677ac */ /* 0x000e620008000a00 */
[----:B------:R-:W1:Y:S06]  /*5c60*/  LDCU.64 UR44, c[0x0][0x890] ;  /* 0x00011200ff2c77ac */ /* 0x000e6c0008000a00 */
[----:B------:R-:W1:Y:S01]  /*5c70*/  LDC.64 R92, c[0x0][0xb10] ;  /* 0x0002c400ff5c7b82 */ /* 0x000e620000000a00 */
[----:B------:R-:W-:-:S07]  /*5c80*/  UIADD3 UR48, UPT, UPT, UR49, 0x400, URZ ;  /* 0x0000040031307890 */ /* 0x000fce000fffe0ff */
[----:B------:R-:W1:Y:S08]  /*5c90*/  LDC.64 R38, c[0x0][0xb18] ;  /* 0x0002c600ff267b82 */ /* 0x000e700000000a00 */
[----:B------:R-:W1:Y:S08]  /*5ca0*/  LDC.64 R36, c[0x0][0xb28] ;  /* 0x0002ca00ff247b82 */ /* 0x000e700000000a00 */
[----:B------:R-:W1:Y:S01]  /*5cb0*/  LDC.64 R90, c[0x0][0x8b0] ;  /* 0x00022c00ff5a7b82 */ /* 0x000e620000000a00 */
[----:B---3--:R-:W-:-:S07]  /*5cc0*/  IMAD.IADD R46, R3, 0x1, R46 ;  /* 0x00000001032e7824 */ /* 0x008fce00078e022e */
[----:B------:R-:W3:Y:S08]  /*5cd0*/  LDC.64 R88, c[0x0][0x8a8] ;  /* 0x00022a00ff587b82 */ /* 0x000ef00000000a00 */
[----:B--2-4-:R-:W1:Y:S02]  /*5ce0*/  LDC R98, c[0x0][0x374] ;  /* 0x0000dd00ff627b82 */ /* 0x014e640000000800 */
.L_x_135:
[----:B------:R-:W-:Y:S02]  /*5cf0*/  LEA R0, R112, UR49, 0x3 ;  /* 0x0000003170007c11 */ /* 0x000fe4000f8e18ff */
[----:B------:R-:W-:Y:S02]  /*5d00*/  SHF.L.U32 R3, R106, 0x1f, RZ ;  /* 0x0000001f6a037819 */ /* 0x000fe400000006ff */
[----:B------:R-:W-:Y:S02]  /*5d10*/  LEA R16, R112, UR49, 0x4 ;  /* 0x0000003170107c11 */ /* 0x000fe4000f8e20ff */
[----:B------:R-:W2:Y:S02]  /*5d20*/  SYNCS.PHASECHK.TRANS64.TRYWAIT P0, [R0+URZ+0x250], R3 ;  /* 0x00025003000075a7 */ /* 0x000ea400080011ff */
[----:B-12---:R-:W-:Y:S05]  /*5d30*/  @!P0 BRA `(.L_x_110) ;  /* 0x0000003800d88947 */ /* 0x006fea0003800000 */
.L_x_231:
[----:B------:R-:W4:Y:S01]  /*5d40*/  LDC.64 R12, c[0x0][0xb10] ;  /* 0x0002c400ff0c7b82 */ /* 0x000f220000000a00 */
[----:B------:R-:W3:Y:S01]  /*5d50*/  LDS.128 R16, [R16+0x2e0] ;  /* 0x0002e00010107984 */ /* 0x000ee20000000c00 */
[----:B-1----:R-:W-:Y:S01]  /*5d60*/  ISETP.NE.AND P1, PT, R41, 0x1, PT ;  /* 0x000000012900780c */ /* 0x002fe20003f25270 */
[----:B--2---:R-:W-:Y:S01]  /*5d70*/  VIADD R0, R0, 0x260 ;  /* 0x0000026000007836 */ /* 0x004fe20000000000 */
[----:B------:R-:W-:Y:S04]  /*5d80*/  ISETP.GE.AND P0, PT, R40, 0x1, PT ;  /* 0x000000012800780c */ /* 0x000fe80003f06270 */
[----:B------:R-:W1:Y:S01]  /*5d90*/  LDC.64 R10, c[0x0][0xb18] ;  /* 0x0002c600ff0a7b82 */ /* 0x000e620000000a00 */
[----:B------:R-:W-:Y:S01]  /*5da0*/  PRMT R0, RZ, 0x654, R0 ;  /* 0x00000654ff007816 */ /* 0x000fe20000000000 */
[----:B------:R-:W-:Y:S01]  /*5db0*/  @!PT LDS RZ, [RZ] ;  /* 0x00000000fffff984 */ /* 0x000fe20000000800 */
[----:B------:R-:W-:Y:S01]  /*5dc0*/  @!PT LDS RZ, [RZ] ;  /* 0x00000000fffff984 */ /* 0x000fe20000000800 */
[----:B------:R-:W-:Y:S01]  /*5dd0*/  @!PT LDS RZ, [RZ] ;  /* 0x00000000fffff984 */ /* 0x000fe20000000800 */
[----:B------:R-:W-:Y:S01]  /*5de0*/  @!PT LDS RZ, [RZ] ;  /* 0x00000000fffff984 */ /* 0x000fe20000000800 */
[----:B------:R2:W-:Y:S06]  /*5df0*/  MEMBAR.ALL.CTA ;  /* 0x0000000000007992 */ /* 0x0005ec0000008000 */
[----:B--2---:R-:W2:Y:S01]  /*5e00*/  FENCE.VIEW.ASYNC.S ;  /* 0x00000000000073c6 */ /* 0x004ea20000000000 */
[----:B------:R-:W1:Y:S08]  /*5e10*/  @!P1 LDC R14, c[0x0][0xb20] ;  /* 0x0002c800ff0e9b82 */ /* 0x000e700000000800 */
[----:B------:R-:W1:Y:S01]  /*5e20*/  @!P1 LDC R9, c[0x0][0xb0c] ;  /* 0x0002c300ff099b82 */ /* 0x000e620000000800 */
[----:B--2---:R2:W-:Y:S01]  /*5e30*/  SYNCS.ARRIVE.TRANS64.RED.A1T0 RZ, [R0+URZ], RZ ;  /* 0x000000ff00ff79a7 */ /* 0x0045e200081004ff */
[----:B---3--:R-:W-:Y:S04]  /*5e40*/  LOP3.LUT P4, RZ, R18, 0x1, RZ, 0xc0, !PT ;  /* 0x0000000112ff7812 */ /* 0x008fe8000788c0ff */
[----:B------:R-:W-:Y:S09]  /*5e50*/  P2R R111, PR, RZ, 0x10 ;  /* 0x00000010ff6f7803 */ /* 0x000ff20000000000 */
[----:B------:R-:W-:Y:S02]  /*5e60*/  @P4 MOV R45, R16 ;  /* 0x00000010002d4202 */ /* 0x000fe40000000f00 */
[----:B------:R-:W-:Y:S01]  /*5e70*/  @P4 LOP3.LUT R43, R17, 0xffff, RZ, 0xc0, !PT ;  /* 0x0000ffff112b4812 */ /* 0x000fe200078ec0ff */
[----:B--2-4-:R-:W-:Y:S06]  /*5e80*/  @!P0 BRA `(.L_x_111) ;  /* 0x0000000000a48947 */ /* 0x014fec0003800000 */
[----:B------:R-:W-:Y:S01]  /*5e90*/  IMAD.HI.U32 R24, R98, R39, RZ ;  /* 0x0000002762187227 */ /* 0x000fe200078e00ff */
[----:B------:R-:W-:Y:S02]  /*5ea0*/  ISETP.NE.AND P0, PT, R38, 0x1, PT ;  /* 0x000000012600780c */ /* 0x000fe40003f05270 */
[----:B------:R-:W-:Y:S01]  /*5eb0*/  ISETP.NE.AND P2, PT, R40, 0x1, PT ;  /* 0x000000012800780c */ /* 0x000fe20003f45270 */
[-C--:B------:R-:W-:Y:S01]  /*5ec0*/  IMAD.HI.U32 R22, R99, R92.reuse, RZ ;  /* 0x0000005c63167227 */ /* 0x080fe200078e00ff */
[----:B------:R-:W-:Y:S02]  /*5ed0*/  SHF.R.U32.HI R23, RZ, R97, R24 ;  /* 0x00000061ff177219 */ /* 0x000fe40000011618 */
[----:B------:R-:W-:Y:S01]  /*5ee0*/  ISETP.NE.AND P3, PT, R42, 0x1, PT ;  /* 0x000000012a00780c */ /* 0x000fe20003f65270 */
[----:B------:R-:W-:Y:S01]  /*5ef0*/  IMAD.HI.U32 R28, R43, R39, RZ ;  /* 0x000000272b1c7227 */ /* 0x000fe200078e00ff */
[----:B------:R-:W-:Y:S02]  /*5f00*/  SHF.R.U32.HI R22, RZ, R93, R22 ;  /* 0x0000005dff167219 */ /* 0x000fe40000011616 */
[----:B------:R-:W-:Y:S01]  /*5f10*/  SEL R3, R98, R23, !P0 ;  /* 0x0000001762037207 */ /* 0x000fe20004000000 */
[----:B------:R-:W-:Y:S01]  /*5f20*/  IMAD.HI.U32 R26, R45, R92, RZ ;  /* 0x0000005c2d1a7227 */ /* 0x000fe200078e00ff */
[----:B------:R-:W-:Y:S03]  /*5f30*/  SEL R7, R99, R22, !P3 ;  /* 0x0000001663077207 */ /* 0x000fe60005800000 */
[-C--:B------:R-:W-:Y:S01]  /*5f40*/  IMAD.HI.U32 R22, R3, R36.reuse, RZ ;  /* 0x0000002403167227 */ /* 0x080fe200078e00ff */
[----:B------:R-:W-:Y:S03]  /*5f50*/  SHF.R.U32.HI R26, RZ, R93, R26 ;  /* 0x0000005dff1a7219 */ /* 0x000fe6000001161a */
[----:B------:R-:W-:Y:S01]  /*5f60*/  IMAD.HI.U32 R24, R7, R36, RZ ;  /* 0x0000002407187227 */ /* 0x000fe200078e00ff */
[----:B------:R-:W-:Y:S02]  /*5f70*/  @P2 SHF.R.U32.HI R3, RZ, R37, R22 ;  /* 0x00000025ff032219 */ /* 0x000fe40000011616 */
[----:B------:R-:W-:Y:S02]  /*5f80*/  SHF.R.U32.HI R22, RZ, R97, R28 ;  /* 0x00000061ff167219 */ /* 0x000fe4000001161c */
[----:B------:R-:W-:Y:S01]  /*5f90*/  @P2 SHF.R.U32.HI R7, RZ, R37, R24 ;  /* 0x00000025ff072219 */ /* 0x000fe20000011618 */
[C---:B------:R-:W-:Y:S01]  /*5fa0*/  IMAD R2, R40.reuse, R3, RZ ;  /* 0x0000000328027224 */ /* 0x040fe200078e02ff */
[----:B------:R-:W-:Y:S02]  /*5fb0*/  SEL R5, R43, R22, !P0 ;  /* 0x000000162b057207 */ /* 0x000fe40004000000 */
[----:B------:R-:W-:Y:S01]  /*5fc0*/  SEL R3, R45, R26, !P3 ;  /* 0x0000001a2d037207 */ /* 0x000fe20005800000 */
[----:B------:R-:W-:Y:S01]  /*5fd0*/  IMAD R4, R40, R7, RZ ;  /* 0x0000000728047224 */ /* 0x000fe200078e02ff */
[C---:B------:R-:W-:Y:S01]  /*5fe0*/  ISETP.GE.AND P0, PT, R5.reuse, R2, PT ;  /* 0x000000020500720c */ /* 0x040fe20003f06270 */
[----:B------:R-:W-:Y:S03]  /*5ff0*/  IMAD.HI.U32 R6, R5, R36, RZ ;  /* 0x0000002405067227 */ /* 0x000fe600078e00ff */
[----:B------:R-:W-:Y:S01]  /*6000*/  ISETP.GE.OR P0, PT, R3, R4, P0 ;  /* 0x000000040300720c */ /* 0x000fe20000706670 */
[----:B------:R-:W-:Y:S01]  /*6010*/  IMAD.MOV R4, RZ, RZ, -R3 ;  /* 0x000000ffff047224 */ /* 0x000fe200078e0a03 */
[-C--:B------:R-:W-:Y:S03]  /*6020*/  SHF.R.U32.HI R6, RZ, R37.reuse, R6 ;  /* 0x00000025ff067219 */ /* 0x080fe60000011606 */
[----:B------:R-:W-:Y:S01]  /*6030*/  IMAD R45, R42, R4, R45 ;  /* 0x000000042a2d7224 */ /* 0x000fe200078e022d */
[----:B------:R-:W-:Y:S05]  /*6040*/  SEL R15, R5, R6, !P2 ;  /* 0x00000006050f7207 */ /* 0x000fea0005000000 */
[----:B------:R-:W-:Y:S02]  /*6050*/  IMAD.MOV R6, RZ, RZ, -R15 ;  /* 0x000000ffff067224 */ /* 0x000fe400078e0a0f */
[C---:B------:R-:W-:Y:S04]  /*6060*/  @!P0 IMAD.HI.U32 R2, R3.reuse, R36, RZ ;  /* 0x0000002403028227 */ /* 0x040fe800078e00ff */
[----:B------:R-:W-:Y:S01]  /*6070*/  IMAD R6, R40, R6, R5 ;  /* 0x0000000628067224 */ /* 0x000fe200078e0205 */
[----:B------:R-:W-:Y:S04]  /*6080*/  @!P0 SHF.R.U32.HI R2, RZ, R37, R2 ;  /* 0x00000025ff028219 */ /* 0x000fe80000011602 */
[----:B------:R-:W-:Y:S02]  /*6090*/  @!P0 SEL R0, R3, R2, !P2 ;  /* 0x0000000203008207 */ /* 0x000fe40005000000 */
[----:B------:R-:W-:Y:S02]  /*60a0*/  IADD3 R2, PT, PT, -R5, RZ, RZ ;  /* 0x000000ff05027210 */ /* 0x000fe40007ffe1ff */
[----:B------:R-:W-:Y:S01]  /*60b0*/  @!P0 IADD3 R8, PT, PT, R15, -R0, RZ ;  /* 0x800000000f088210 */ /* 0x000fe20007ffe0ff */
[----:B------:R-:W-:Y:S02]  /*60c0*/  @!P0 IMAD R0, R7, R6, R0 ;  /* 0x0000000607008224 */ /* 0x000fe400078e0200 */
[----:B------:R-:W-:Y:S02]  /*60d0*/  IMAD R43, R38, R2, R43 ;  /* 0x00000002262b7224 */ /* 0x000fe400078e022b */
[----:B------:R-:W-:Y:S02]  /*60e0*/  @!P0 IMAD R5, R8, R40, R3 ;  /* 0x0000002808058224 */ /* 0x000fe400078e0203 */
[----:B------:R-:W-:Y:S04]  /*60f0*/  @!P0 IMAD.MOV.U32 R3, RZ, RZ, R0 ;  /* 0x000000ffff038224 */ /* 0x000fe800078e0000 */
[----:B------:R-:W-:Y:S02]  /*6100*/  IMAD R45, R3, R42, R45 ;  /* 0x0000002a032d7224 */ /* 0x000fe400078e022d */
[----:B------:R-:W-:Y:S07]  /*6110*/  IMAD R43, R5, R38, R43 ;  /* 0x00000026052b7224 */ /* 0x000fee00078e022b */
.L_x_111:
[----:B-1----:R-:W-:Y:S01]  /*6120*/  @!P1 ISETP.NE.AND P0, PT, R10, 0x1, PT ;  /* 0x000000010a00980c */ /* 0x002fe20003f05270 */
[----:B------:R-:W-:Y:S01]  /*6130*/  @!P1 IMAD.HI.U32 R0, R45, R12, RZ ;  /* 0x0000000c2d009227 */ /* 0x000fe200078e00ff */
[----:B------:R-:W-:Y:S01]  /*6140*/  @!P1 ISETP.NE.AND P2, PT, R9, 0x1, PT ;  /* 0x000000010900980c */ /* 0x000fe20003f45270 */
[----:B------:R-:W-:Y:S01]  /*6150*/  ULOP3.LUT UP0, URZ, UR48, 0x1b0, URZ, 0xc0, !UPT ;  /* 0x000001b030ff7892 */ /* 0x000fe2000f80c0ff */
[----:B------:R-:W-:Y:S01]  /*6160*/  R2UR UR42, R21 ;  /* 0x00000000152a72ca */ /* 0x000fe200000e0000 */
[----:B------:R-:W-:Y:S01]  /*6170*/  @!P1 IMAD.HI.U32 R3, R43, R11, RZ ;  /* 0x0000000b2b039227 */ /* 0x000fe200078e00ff */
[----:B------:R-:W-:Y:S02]  /*6180*/  @!P1 SHF.R.U32.HI R0, RZ, R13, R0 ;  /* 0x0000000dff009219 */ /* 0x000fe40000011600 */
[----:B------:R-:W-:Y:S01]  /*6190*/  R2UR UR41, R20 ;  /* 0x00000000142972ca */ /* 0x000fe200000e0000 */
[----:B------:R-:W-:Y:S01]  /*61a0*/  VIADD R112, R112, 0x1 ;  /* 0x0000000170707836 */ /* 0x000fe20000000000 */
[----:B------:R-:W-:Y:S02]  /*61b0*/  @!P1 SHF.R.U32.HI R2, RZ, R14, R3 ;  /* 0x0000000eff029219 */ /* 0x000fe40000011603 */
[----:B------:R-:W-:Y:S02]  /*61c0*/  @!P1 SEL R3, R45, R0, !P2 ;  /* 0x000000002d039207 */ /* 0x000fe40005000000 */
[----:B------:R-:W-:Y:S02]  /*61d0*/  @!P1 SEL R2, R43, R2, !P0 ;  /* 0x000000022b029207 */ /* 0x000fe40004000000 */
[----:B------:R-:W-:Y:S01]  /*61e0*/  @P4 SHF.R.U32.HI R103, RZ, 0x10, R17 ;  /* 0x00000010ff674819 */ /* 0x000fe20000011611 */
[----:B------:R-:W-:Y:S02]  /*61f0*/  USHF.L.U32 UR42, UR42, 0x6, URZ ;  /* 0x000000062a2a7899 */ /* 0x000fe400080006ff */
[----:B------:R-:W-:Y:S02]  /*6200*/  @!P1 IMAD.IADD R0, R2, 0x1, -R3 ;  /* 0x0000000102009824 */ /* 0x000fe400078e0a03 */
[----:B------:R-:W-:Y:S01]  /*6210*/  @!P1 IMAD.IADD R2, R3, 0x1, -R2 ;  /* 0x0000000103029824 */ /* 0x000fe200078e0a02 */
[----:B------:R-:W-:Y:S01]  /*6220*/  USHF.L.U32 UR41, UR41, 0x7, URZ ;  /* 0x0000000729297899 */ /* 0x000fe200080006ff */
[----:B------:R-:W-:Y:S02]  /*6230*/  @!P1 IMAD R45, R0, R9, R45 ;  /* 0x00000009002d9224 */ /* 0x000fe400078e022d */
[----:B------:R-:W-:Y:S01]  /*6240*/  @!P1 IMAD R43, R2, R10, R43 ;  /* 0x0000000a022b9224 */ /* 0x000fe200078e022b */
[----:B------:R-:W-:Y:S08]  /*6250*/  BRA.U !UP0, `(.L_x_112) ;  /* 0x0000000108407547 */ /* 0x000ff0000b800000 */
[----:B------:R-:W1:Y:S01]  /*6260*/  LDCU.64 UR8, c[0x4][0x80] ;  /* 0x01001000ff0877ac */ /* 0x000e620008000a00 */
[----:B------:R-:W-:Y:S01]  /*6270*/  MOV R3, 0x0 ;  /* 0x0000000000037802 */ /* 0x000fe20000000f00 */
[----:B------:R-:W-:Y:S02]  /*6280*/  HFMA2 R12, -RZ, RZ, 0, 5.9604644775390625e-08 ;  /* 0x00000001ff0c7431 */ /* 0x000fe400000001ff */
[----:B------:R-:W-:Y:S02]  /*6290*/  IMAD.MOV.U32 R8, RZ, RZ, 0x70 ;  /* 0x00000070ff087424 */ /* 0x000fe400078e00ff */
[----:B------:R-:W-:Y:S01]  /*62a0*/  IMAD.MOV.U32 R13, RZ, RZ, RZ ;  /* 0x000000ffff0d7224 */ /* 0x000fe200078e00ff */
[----:B------:R-:W2:Y:S01]  /*62b0*/  LDCU.64 UR6, c[0x4][0x88] ;  /* 0x01001100ff0677ac */ /* 0x000ea20008000a00 */
[----:B------:R-:W3:Y:S01]  /*62c0*/  LDC.64 R2, c[0x4][R3] ;  /* 0x0100000003027b82 */ /* 0x000ee20000000a00 */
[----:B------:R-:W4:Y:S01]  /*62d0*/  LDCU.64 UR4, c[0x4][0x8] ;  /* 0x01000100ff0477ac */ /* 0x000f220008000a00 */
[----:B-1----:R-:W-:Y:S01]  /*62e0*/  MOV R5, UR9 ;  /* 0x0000000900057c02 */ /* 0x002fe20008000f00 */
[----:B------:R-:W-:Y:S01]  /*62f0*/  IMAD.U32 R4, RZ, RZ, UR8 ;  /* 0x00000008ff047e24 */ /* 0x000fe2000f8e00ff */
[----:B--2---:R-:W-:Y:S01]  /*6300*/  MOV R7, UR7 ;  /* 0x0000000700077c02 */ /* 0x004fe20008000f00 */
[----:B------:R-:W-:Y:S01]  /*6310*/  IMAD.U32 R6, RZ, RZ, UR6 ;  /* 0x00000006ff067e24 */ /* 0x000fe2000f8e00ff */
[----:B----4-:R-:W-:Y:S01]  /*6320*/  MOV R11, UR5 ;  /* 0x00000005000b7c02 */ /* 0x010fe20008000f00 */
[----:B------:R-:W-:Y:S02]  /*6330*/  IMAD.U32 R10, RZ, RZ, UR4 ;  /* 0x00000004ff0a7e24 */ /* 0x000fe4000f8e00ff */
[----:B------:R-:W-:Y:S07]  /*6340*/  LEPC R20, `(.L_x_112) ;  /* 0x000000001014794e */ /* 0x000fee0000000000 */
[----:B---3-5:R-:W-:Y:S05]  /*6350*/  CALL.ABS.NOINC R2 ;  /* 0x0000000002007343 */ /* 0x028fea0003c00000 */
.L_x_112:
[----:B------:R-:W-:Y:S01]  /*6360*/  LOP3.LUT P0, RZ, R109, 0x1b0, RZ, 0xc0, !PT ;  /* 0x000001b06dff7812 */ /* 0x000fe2000780c0ff */
[----:B------:R-:W-:Y:S11]  /*6370*/  BSSY.RECONVERGENT B6, `(.L_x_113) ;  /* 0x0000013000067945 */ /* 0x000ff60003800200 */
[----:B------:R-:W-:Y:S01]  /*6380*/  @!UPT UIADD3 URZ, UPT, UPT, URZ, URZ, URZ ;  /* 0x000000fffffff290 */ /* 0x000fe2000fffe0ff */
[----:B------:R-:W-:Y:S05]  /*6390*/  @!P0 BRA `(.L_x_114) ;  /* 0x0000000000408947 */ /* 0x000fea0003800000 */
        /* <DEDUP_REMOVED lines=16> */
.L_x_114:
[----:B------:R-:W-:Y:S05]  /*64a0*/  BSYNC.RECONVERGENT B6 ;  /* 0x0000000000067941 */ /* 0x000fea0003800200 */
.L_x_113:
[----:B------:R-:W-:Y:S01]  /*64b0*/  ISETP.NE.U32.AND P4, PT, R90, RZ, PT ;  /* 0x000000ff5a00720c */ /* 0x000fe20003f85070 */
[----:B------:R-:W-:Y:S01]  /*64c0*/  UISETP.NE.AND UP2, UPT, UR50, URZ, UPT ;  /* 0x000000ff3200728c */ /* 0x000fe2000bf45270 */
[----:B------:R-:W-:Y:S01]  /*64d0*/  ISETP.NE.U32.AND P2, PT, RZ, UR38, PT ;  /* 0x00000026ff007c0c */ /* 0x000fe2000bf45070 */
[----:B------:R-:W-:Y:S01]  /*64e0*/  UISETP.NE.U32.AND UP1, UPT, UR44, URZ, UPT ;  /* 0x000000ff2c00728c */ /* 0x000fe2000bf25070 */
[----:B------:R-:W-:Y:S01]  /*64f0*/  ISETP.NE.AND.EX P4, PT, R91, RZ, PT, P4 ;  /* 0x000000ff5b00720c */ /* 0x000fe20003f85340 */
[----:B------:R-:W-:Y:S01]  /*6500*/  UPLOP3.LUT UP0, UPT, UPT, UPT, UPT, 0x40, 0x4 ;  /* 0x000000000004789c */ /* 0x000fe20003f0e870 */
[----:B------:R-:W-:Y:S01]  /*6510*/  ISETP.NE.AND.EX P2, PT, RZ, UR39, PT, P2 ;  /* 0x00000027ff007c0c */ /* 0x000fe2000bf45320 */
[----:B------:R-:W-:Y:S01]  /*6520*/  UISETP.NE.AND.EX UP1, UPT, UR45, URZ, UPT, UP1 ;  /* 0x000000ff2d00728c */ /* 0x000fe2000bf25310 */
[----:B------:R-:W-:Y:S04]  /*6530*/  PLOP3.LUT P1, PT, PT, PT, UP2, 0x80, 0x8 ;  /* 0x000000000008781c */ /* 0x000fe80003f2f028 */
[----:B------:R-:W-:Y:S06]  /*6540*/  @UP2 UPLOP3.LUT UP0, UPT, UPT, UPT, UP1, 0x80, 0x8 ;  /* 0x000000000008289c */ /* 0x000fec0003f0f010 */
[----:B------:R-:W-:Y:S01]  /*6550*/  PLOP3.LUT P0, PT, PT, PT, UP0, 0x80, 0x8 ;  /* 0x000000000008781c */ /* 0x000fe20003f0f008 */
[----:B------:R-:W-:Y:S01]  /*6560*/  @!UPT UIADD3 URZ, UPT, UPT, URZ, URZ, URZ ;  /* 0x000000fffffff290 */ /* 0x000fe2000fffe0ff */
[----:B------:R-:W-:Y:S11]  /*6570*/  BRA.U !UP1, `(.L_x_115) ;  /* 0x0000000109387547 */ /* 0x000ff6000b800000 */
[----:B------:R-:W-:Y:S01]  /*6580*/  UISETP.NE.U32.AND UP0, UPT, UR38, URZ, UPT ;  /* 0x000000ff2600728c */ /* 0x000fe2000bf05070 */
[----:B------:R-:W-:Y:S02]  /*6590*/  HFMA2 R0, -RZ, RZ, 0, 5.9604644775390625e-08 ;  /* 0x00000001ff007431 */ /* 0x000fe400000001ff */
[----:B------:R-:W-:Y:S01]  /*65a0*/  IMAD.MOV.U32 R95, RZ, RZ, 0x1 ;  /* 0x00000001ff5f7424 */ /* 0x000fe200078e00ff */
[----:B------:R-:W-:Y:S06]  /*65b0*/  UISETP.NE.AND.EX UP0, UPT, UR39, URZ, UPT, UP0 ;  /* 0x000000ff2700728c */ /* 0x000fec000bf05300 */
[----:B------:R-:W-:Y:S05]  /*65c0*/  PLOP3.LUT P3, PT, PT, PT, UP0, 0x80, 0x8 ;  /* 0x000000000008781c */ /* 0x000fea0003f6f008 */
[----:B------:R-:W1:Y:S01]  /*65d0*/  @UP0 LDCU.64 UR6, c[0x0][0x888] ;  /* 0x00011100ff0607ac */ /* 0x000e620008000a00 */
[----:B------:R-:W-:Y:S07]  /*65e0*/  @UP0 UIMAD UR4, UR36, UR44, URZ ;  /* 0x0000002c240402a4 */ /* 0x000fee000f8e02ff */
[----:B------:R-:W-:Y:S01]  /*65f0*/  @!P3 PRMT R95, R0, 0x7610, R95 ;  /* 0x00007610005fb816 */ /* 0x000fe2000000005f */
[----:B-1----:R-:W-:Y:S03]  /*6600*/  @UP0 UIMAD.WIDE UR6, UR4, 0x4, UR6 ;  /* 0x00000004040608a5 */ /* 0x002fe6000f8e0206 */
[----:B------:R-:W1:Y:S03]  /*6610*/  @!UP0 LDCU UR4, c[0x0][0x880] ;  /* 0x00011000ff0487ac */ /* 0x000e660008000800 */
[----:B------:R-:W-:Y:S01]  /*6620*/  IMAD.U32 R2, RZ, RZ, UR6 ;  /* 0x00000006ff027e24 */ /* 0x000fe2000f8e00ff */
[----:B------:R-:W-:Y:S05]  /*6630*/  MOV R3, UR7 ;  /* 0x0000000700037c02 */ /* 0x000fea0008000f00 */
[----:B-----5:R2:W5:Y:S02]  /*6640*/  @P3 LDG.E R49, desc[UR46][R2.64] ;  /* 0x0000002e02313981 */ /* 0x020564000c1e1900 */
[----:B-12---:R-:W-:Y:S02]  /*6650*/  @!P3 IMAD.U32 R49, RZ, RZ, UR4 ;  /* 0x00000004ff31be24 */ /* 0x006fe4000f8e00ff */
.L_x_115:
[----:B------:R-:W-:Y:S05]  /*6660*/  @!P4 BRA `(.L_x_116) ;  /* 0x000000000020c947 */ /* 0x000fea0003800000 */
[----:B------:R-:W-:Y:S04]  /*6670*/  ISETP.NE.U32.AND P3, PT, R88, RZ, PT ;  /* 0x000000ff5800720c */ /* 0x000fe80003f65070 */
[----:B------:R-:W-:Y:S11]  /*6680*/  ISETP.NE.AND.EX P3, PT, R89, RZ, PT, P3 ;  /* 0x000000ff5900720c */ /* 0x000ff60003f65330 */
[----:B------:R-:W-:Y:S02]  /*6690*/  @!UPT UIADD3 URZ, UPT, UPT, URZ, URZ, URZ ;  /* 0x000000fffffff290 */ /* 0x000fe4000fffe0ff */
[----:B------:R-:W1:Y:S01]  /*66a0*/  @P3 LDC.64 R2, c[0x0][0x8a8] ;  /* 0x00022a00ff023b82 */ /* 0x000e620000000a00 */
[----:B------:R-:W-:Y:S04]  /*66b0*/  @P3 IMAD R0, R90, UR36, RZ ;  /* 0x000000245a003c24 */ /* 0x000fe8000f8e02ff */
[----:B-1----:R-:W-:Y:S05]  /*66c0*/  @P3 IMAD.WIDE R2, R0, 0x4, R2 ;  /* 0x0000000400023825 */ /* 0x002fea00078e0202 */
[----:B-----5:R1:W5:Y:S02]  /*66d0*/  @P3 LDG.E R47, desc[UR46][R2.64] ;  /* 0x0000002e022f3981 */ /* 0x020364000c1e1900 */
[----:B-1----:R-:W2:Y:S02]  /*66e0*/  @!P3 LDC R47, c[0x0][0x8a0] ;  /* 0x00022800ff2fbb82 */ /* 0x002ea40000000800 */
.L_x_116:
[----:B-----5:R-:W-:Y:S01]  /*66f0*/  FSETP.NEU.AND P4, PT, R49, RZ, PT ;  /* 0x000000ff3100720b */ /* 0x020fe20003f8d000 */
[----:B------:R-:W-:Y:S01]  /*6700*/  BSSY B1, `(.L_x_117) ;  /* 0x0000042000017945 */ /* 0x000fe20003800000 */
[----:B------:R-:W-:Y:S01]  /*6710*/  SEL R7, RZ, 0xffffffff, P2 ;  /* 0xffffffffff077807 */ /* 0x000fe20001000000 */
[----:B------:R-:W-:Y:S01]  /*6720*/  IMAD.MOV.U32 R115, RZ, RZ, 0x1 ;  /* 0x00000001ff737424 */ /* 0x000fe200078e00ff */
[----:B------:R-:W-:Y:S02]  /*6730*/  LOP3.LUT P3, RZ, R95, 0xff, RZ, 0xc0, !PT ;  /* 0x000000ff5fff7812 */ /* 0x000fe4000786c0ff */
[----:B------:R-:W-:Y:S02]  /*6740*/  CS2R R86, SRZ ;  /* 0x0000000000567805 */ /* 0x000fe4000001ff00 */
[----:B------:R-:W-:Y:S02]  /*6750*/  @P1 SEL R4, RZ, 0xffffffff, P4 ;  /* 0xffffffffff041807 */ /* 0x000fe40002000000 */
[----:B------:R-:W-:Y:S02]  /*6760*/  CS2R R84, SRZ ;  /* 0x0000000000547805 */ /* 0x000fe4000001ff00 */
[----:B------:R-:W-:Y:S02]  /*6770*/  LEA R0, R105, UR49, 0x3 ;  /* 0x0000003169007c11 */ /* 0x000fe4000f8e18ff */
[----:B------:R-:W-:Y:S02]  /*6780*/  CS2R R82, SRZ ;  /* 0x0000000000527805 */ /* 0x000fe4000001ff00 */
[----:B------:R-:W-:Y:S02]  /*6790*/  @P0 SEL R4, R7, R4, !P3 ;  /* 0x0000000407040207 */ /* 0x000fe40005800000 */
[----:B------:R-:W-:Y:S02]  /*67a0*/  CS2R R80, SRZ ;  /* 0x0000000000507805 */ /* 0x000fe4000001ff00 */
[----:B------:R-:W-:Y:S02]  /*67b0*/  LEA R113, R44, UR49, 0x3 ;  /* 0x000000312c717c11 */ /* 0x000fe4000f8e18ff */
[----:B------:R-:W-:Y:S02]  /*67c0*/  @P1 LOP3.LUT R4, R4, 0x1, RZ, 0xc0, !PT ;  /* 0x0000000104041812 */ /* 0x000fe400078ec0ff */
[----:B------:R-:W-:Y:S02]  /*67d0*/  SHF.L.U32 R2, R107, 0x1f, RZ ;  /* 0x0000001f6b027819 */ /* 0x000fe400000006ff */
[----:B------:R-:W-:Y:S02]  /*67e0*/  ISETP.NE.U32.OR P6, PT, R4, 0x1, !P1 ;  /* 0x000000010400780c */ /* 0x000fe40004fc5470 */
[----:B------:R-:W-:Y:S02]  /*67f0*/  PLOP3.LUT P2, PT, PT, PT, UP1, 0x80, 0x8 ;  /* 0x000000000008781c */ /* 0x000fe40003f4f018 */
[----:B------:R-:W-:Y:S02]  /*6800*/  LEA.HI R5, R44, R44, RZ, 0x1 ;  /* 0x0000002c2c057211 */ /* 0x000fe400078f08ff */
[----:B------:R-:W-:Y:S02]  /*6810*/  SEL R4, RZ, 0xffffffff, P4 ;  /* 0xffffffffff047807 */ /* 0x000fe40002000000 */
[----:B------:R-:W-:Y:S01]  /*6820*/  P2R R114, PR, RZ, 0x40 ;  /* 0x00000040ff727803 */ /* 0x000fe20000000000 */
[C---:B------:R-:W-:Y:S01]  /*6830*/  IMAD.SHL.U32 R3, R5.reuse, 0x40, RZ ;  /* 0x0000004005037824 */ /* 0x040fe200078e00ff */
[----:B------:R-:W-:Y:S03]  /*6840*/  LOP3.LUT R5, R5, 0xffe, RZ, 0xc0, !PT ;  /* 0x00000ffe05057812 */ /* 0x000fe600078ec0ff */
[----:B------:R-:W-:Y:S02]  /*6850*/  @P6 SHF.L.U32 R9, R104, 0x1f, RZ ;  /* 0x0000001f68096819 */ /* 0x000fe400000006ff */
[----:B------:R-:W-:Y:S01]  /*6860*/  @P2 SEL R4, R7, R4, !P3 ;  /* 0x0000000407042207 */ /* 0x000fe20005800000 */
[----:B------:R-:W-:Y:S01]  /*6870*/  IMAD.IADD R48, R44, 0x1, -R5 ;  /* 0x000000012c307824 */ /* 0x000fe200078e0a05 */
[----:B------:R-:W1:Y:S01]  /*6880*/  @P6 SYNCS.PHASECHK.TRANS64.TRYWAIT P1, [R0+URZ+0x220], R9 ;  /* 0x00022009000065a7 */ /* 0x000e6200080211ff */
[----:B------:R-:W-:Y:S02]  /*6890*/  LOP3.LUT R3, R3, 0xffffff80, RZ, 0xc0, !PT ;  /* 0xffffff8003037812 */ /* 0x000fe400078ec0ff */
[----:B------:R-:W-:Y:S03]  /*68a0*/  LOP3.LUT R4, R4, 0x1, RZ, 0xc0, !PT ;  /* 0x0000000104047812 */ /* 0x000fe600078ec0ff */
[----:B------:R-:W-:Y:S01]  /*68b0*/  IMAD.IADD R3, R46, 0x1, R3 ;  /* 0x000000012e037824 */ /* 0x000fe200078e0203 */
[----:B------:R-:W-:Y:S03]  /*68c0*/  ISETP.NE.U32.AND P5, PT, R4, 0x1, PT ;  /* 0x000000010400780c */ /* 0x000fe60003fa5070 */
[----:B------:R-:W-:Y:S01]  /*68d0*/  IMAD R48, R48, 0x100000, R3 ;  /* 0x0010000030307824 */ /* 0x000fe200078e0203 */
[----:B------:R-:W-:Y:S01]  /*68e0*/  P2R R124, PR, RZ, 0x20 ;  /* 0x00000020ff7c7803 */ /* 0x000fe20000000000 */
[----:B------:R3:W4:Y:S01]  /*68f0*/  SYNCS.PHASECHK.TRANS64.TRYWAIT P0, [R113+URZ+0x270], R2 ;  /* 0x00027002710075a7 */ /* 0x00072200080011ff */
[----:B-1----:R-:W-:Y:S01]  /*6900*/  @P6 SEL R115, RZ, 0x1, !P1 ;  /* 0x00000001ff736807 */ /* 0x002fe20004800000 */
[----:B---3--:R-:W-:Y:S06]  /*6910*/  @!P6 BRA `(.L_x_118) ;  /* 0x000000000080e947 */ /* 0x008fec0003800000 */
[----:B------:R-:W-:Y:S01]  /*6920*/  @P5 IMAD R5, R105, 0x1000, R100 ;  /* 0x0000100069055824 */ /* 0x000fe200078e0264 */
[----:B------:R-:W-:Y:S01]  /*6930*/  ISETP.NE.AND P1, PT, R115, RZ, PT ;  /* 0x000000ff7300720c */ /* 0x000fe20003f25270 */
[----:B------:R-:W-:Y:S01]  /*6940*/  BSSY B0, `(.L_x_119) ;  /* 0x000000b000007945 */ /* 0x000fe20003800000 */
[----:B------:R-:W-:Y:S01]  /*6950*/  CS2R R82, SRZ ;  /* 0x0000000000527805 */ /* 0x000fe2000001ff00 */
[----:B------:R-:W-:Y:S01]  /*6960*/  @P5 VIADD R4, R5, UR49 ;  /* 0x0000003105045c36 */ /* 0x000fe20008000000 */
[----:B------:R-:W-:Y:S02]  /*6970*/  CS2R R80, SRZ ;  /* 0x0000000000507805 */ /* 0x000fe4000001ff00 */
[----:B------:R-:W-:Y:S02]  /*6980*/  CS2R R86, SRZ ;  /* 0x0000000000567805 */ /* 0x000fe4000001ff00 */
[----:B------:R-:W-:Y:S01]  /*6990*/  CS2R R84, SRZ ;  /* 0x0000000000547805 */ /* 0x000fe2000001ff00 */
[----:B------:R-:W-:Y:S04]  /*69a0*/  @P5 IMAD R4, R108, -0x10, R4 ;  /* 0xfffffff06c045824 */ /* 0x000fe800078e0204 */
[----:B------:R-:W-:Y:S05]  /*69b0*/  @P1 BRA `(.L_x_120) ;  /* 0x00000000000c1947 */ /* 0x000fea0003800000 */
[----:B------:R-:W-:Y:S04]  /*69c0*/  SHF.L.U32 R3, R104, 0x1f, RZ ;  /* 0x0000001f68037819 */ /* 0x000fe800000006ff */
[----:B------:R-:W1:Y:S02]  /*69d0*/  SYNCS.PHASECHK.TRANS64.TRYWAIT P1, [R0+URZ+0x220], R3 ;  /* 0x00022003000075a7 */ /* 0x000e6400080211ff */
[----:B-1----:R-:W-:Y:S05]  /*69e0*/  @!P1 BRA `(.L_x_121) ;  /* 0x0000002c00c09947 */ /* 0x002fea0003800000 */
.L_x_120:
[----:B------:R-:W-:Y:S05]  /*69f0*/  BSYNC B0 ;  /* 0x0000000000007941 */ /* 0x000fea0003800000 */
.L_x_119:
[----:B------:R-:W-:Y:S01]  /*6a00*/  ISETP.NE.AND P1, PT, R124, RZ, PT ;  /* 0x000000ff7c00720c */ /* 0x000fe20003f25270 */
[----:B-1----:R-:W-:Y:S02]  /*6a10*/  VIADD R3, R0, 0x230 ;  /* 0x0000023000037836 */ /* 0x002fe40000000000 */
[----:B------:R-:W-:Y:S02]  /*6a20*/  IMAD.U32 R0, RZ, RZ, UR37 ;  /* 0x00000025ff007e24 */ /* 0x000fe4000f8e00ff */
[----:B------:R-:W-:Y:S03]  /*6a30*/  VIADD R105, R105, 0x1 ;  /* 0x0000000169697836 */ /* 0x000fe60000000000 */
[----:B------:R-:W-:Y:S05]  /*6a40*/  PRMT R0, R0, 0x654, R3 ;  /* 0x0000065400007816 */ /* 0x000fea0000000003 */
[----:B------:R1:W3:Y:S04]  /*6a50*/  @P1 LDS.128 R80, [R5+UR49+0x400] ;  /* 0x0004003105501984 */ /* 0x0002e80008000c00 */
[----:B------:R1:W1:Y:S01]  /*6a60*/  @P1 LDS.128 R84, [R4+0x410] ;  /* 0x0004100004541984 */ /* 0x0002620000000c00 */
[C---:B------:R-:W-:Y:S01]  /*6a70*/  ISETP.NE.AND P1, PT, R105.reuse, 0x2, PT ;  /* 0x000000026900780c */ /* 0x040fe20003f25270 */
[----:B------:R-:W-:Y:S01]  /*6a80*/  @!PT LDS RZ, [RZ] ;  /* 0x00000000fffff984 */ /* 0x000fe20000000800 */
[----:B------:R-:W-:Y:S01]  /*6a90*/  @!PT LDS RZ, [RZ] ;  /* 0x00000000fffff984 */ /* 0x000fe20000000800 */
[----:B------:R-:W-:Y:S01]  /*6aa0*/  @!PT LDS RZ, [RZ] ;  /* 0x00000000fffff984 */ /* 0x000fe20000000800 */
[----:B------:R-:W-:Y:S01]  /*6ab0*/  @!PT LDS RZ, [RZ] ;  /* 0x00000000fffff984 */ /* 0x000fe20000000800 */
[----:B------:R5:W-:Y:S06]  /*6ac0*/  MEMBAR.ALL.CTA ;  /* 0x0000000000007992 */ /* 0x000bec0000008000 */
[----:B-----5:R-:W5:Y:S01]  /*6ad0*/  FENCE.VIEW.ASYNC.S ;  /* 0x00000000000073c6 */ /* 0x020f620000000000 */
[----:B------:R-:W-:Y:S02]  /*6ae0*/  SEL R3, RZ, 0x1, P1 ;  /* 0x00000001ff037807 */ /* 0x000fe40000800000 */
[----:B------:R-:W-:Y:S02]  /*6af0*/  SEL R105, R105, RZ, P1 ;  /* 0x000000ff69697207 */ /* 0x000fe40000800000 */
[----:B------:R-:W-:Y:S01]  /*6b00*/  LOP3.LUT R104, R104, R3, RZ, 0x3c, !PT ;  /* 0x0000000368687212 */ /* 0x000fe200078e3cff */
[----:B-----5:R1:W-:Y:S06]  /*6b10*/  SYNCS.ARRIVE.TRANS64.RED.A1T0 RZ, [R0+URZ], RZ ;  /* 0x000000ff00ff79a7 */ /* 0x0203ec00081004ff */
.L_x_118:
[----:B------:R-:W-:Y:S05]  /*6b20*/  BSYNC B1 ;  /* 0x0000000000017941 */ /* 0x000fea0003800000 */
.L_x_117:
[----:B-1----:R-:W-:Y:S04]  /*6b30*/  SHF.R.U32.HI R0, RZ, 0x15, R48 ;  /* 0x00000015ff007819 */ /* 0x002fe80000011630 */
[----:B------:R-:W-:Y:S01]  /*6b40*/  LOP3.LUT P1, RZ, R0, 0x3, R101, 0x48, !PT ;  /* 0x0000000300ff7812 */ /* 0x000fe20007824865 */
[----:B------:R-:W-:Y:S01]  /*6b50*/  @!UPT UIADD3 URZ, UPT, UPT, URZ, URZ, URZ ;  /* 0x000000fffffff290 */ /* 0x000fe2000fffe0ff */
[----:B----4-:R-:W-:Y:S11]  /*6b60*/  @P0 BRA `(.L_x_122) ;  /* 0x0000000000080947 */ /* 0x010ff60003800000 */
[----:B------:R-:W1:Y:S02]  /*6b70*/  SYNCS.PHASECHK.TRANS64.TRYWAIT P0, [R113+URZ+0x270], R2 ;  /* 0x00027002710075a7 */ /* 0x000e6400080011ff */
[----:B-1----:R-:W-:Y:S05]  /*6b80*/  @!P0 BRA `(.L_x_123) ;  /* 0x0000002c006c8947 */ /* 0x002fea0003800000 */
.L_x_122:
[----:B------:R-:W-:Y:S05]  /*6b90*/  @!P1 BRA `(.L_x_124) ;  /* 0x0000000000409947 */ /* 0x000fea0003800000 */
[----:B------:R-:W4:Y:S01]  /*6ba0*/  LDCU.64 UR8, c[0x4][0x70] ;  /* 0x01000e00ff0877ac */ /* 0x000f220008000a00 */
[----:B------:R-:W-:Y:S01]  /*6bb0*/  MOV R3, 0x0 ;  /* 0x0000000000037802 */ /* 0x000fe20000000f00 */
[----:B------:R-:W-:Y:S02]  /*6bc0*/  HFMA2 R12, -RZ, RZ, 0, 5.9604644775390625e-08 ;  /* 0x00000001ff0c7431 */ /* 0x000fe400000001ff */
[----:B------:R-:W-:Y:S02]  /*6bd0*/  IMAD.MOV.U32 R8, RZ, RZ, 0x192 ;  /* 0x00000192ff087424 */ /* 0x000fe400078e00ff */
[----:B------:R-:W-:Y:S01]  /*6be0*/  IMAD.MOV.U32 R13, RZ, RZ, RZ ;  /* 0x000000ffff0d7224 */ /* 0x000fe200078e00ff */
[----:B------:R-:W5:Y:S01]  /*6bf0*/  LDCU.64 UR6, c[0x4][0x78] ;  /* 0x01000f00ff0677ac */ /* 0x000f620008000a00 */
[----:B-1----:R-:W1:Y:S01]  /*6c00*/  LDC.64 R2, c[0x4][R3] ;  /* 0x0100000003027b82 */ /* 0x002e620000000a00 */
[----:B------:R-:W2:Y:S01]  /*6c10*/  LDCU.64 UR4, c[0x4][0x10] ;  /* 0x01000200ff0477ac */ /* 0x000ea20008000a00 */
[----:B----4-:R-:W-:Y:S01]  /*6c20*/  MOV R5, UR9 ;  /* 0x0000000900057c02 */ /* 0x010fe20008000f00 */
[----:B------:R-:W-:Y:S01]  /*6c30*/  IMAD.U32 R4, RZ, RZ, UR8 ;  /* 0x00000008ff047e24 */ /* 0x000fe2000f8e00ff */
[----:B-----5:R-:W-:Y:S01]  /*6c40*/  MOV R7, UR7 ;  /* 0x0000000700077c02 */ /* 0x020fe20008000f00 */
[----:B------:R-:W-:Y:S01]  /*6c50*/  IMAD.U32 R6, RZ, RZ, UR6 ;  /* 0x00000006ff067e24 */ /* 0x000fe2000f8e00ff */
[----:B--2---:R-:W-:Y:S01]  /*6c60*/  MOV R11, UR5 ;  /* 0x00000005000b7c02 */ /* 0x004fe20008000f00 */
[----:B------:R-:W-:Y:S02]  /*6c70*/  IMAD.U32 R10, RZ, RZ, UR4 ;  /* 0x00000004ff0a7e24 */ /* 0x000fe4000f8e00ff */
[----:B------:R-:W-:Y:S07]  /*6c80*/  LEPC R20, `(.L_x_124) ;  /* 0x000000001014794e */ /* 0x000fee0000000000 */
[----:B-1-3--:R-:W-:Y:S05]  /*6c90*/  CALL.ABS.NOINC R2 ;  /* 0x0000000002007343 */ /* 0x00afea0003c00000 */
.L_x_124:
[-C--:B---3--:R-:W-:Y:S01]  /*6ca0*/  F2FP.F16.E4M3.UNPACK_B R51, R80.reuse ;  /* 0x00000050ff33723e */ /* 0x088fe200020006ff */
[----:B------:R-:W-:Y:S05]  /*6cb0*/  WARPSYNC.ALL ;  /* 0x0000000000007948 */ /* 0x000fea0003800000 */
[----:B------:R-:W-:Y:S01]  /*6cc0*/  R2UR UR4, R48 ;  /* 0x00000000300472ca */ /* 0x000fe200000e0000 */
[--C-:B------:R-:W-:Y:S01]  /*6cd0*/  HADD2.F32 R50, -RZ, R51.reuse.H0_H0 ;  /* 0x20000033ff327230 */ /* 0x100fe20000004100 */
[----:B------:R-:W-:Y:S01]  /*6ce0*/  F2FP.F16.E4M3.UNPACK_B R53, R80.H1 ;  /* 0x00000050ff35723e */ /* 0x000fe200030006ff */
[----:B------:R-:W-:Y:S01]  /*6cf0*/  HADD2.F32 R51, -RZ, R51.H1_H1 ;  /* 0x30000033ff337230 */ /* 0x000fe20000004100 */
[-C--:B------:R-:W-:Y:S01]  /*6d00*/  F2FP.F16.E4M3.UNPACK_B R55, R81.reuse ;  /* 0x00000051ff37723e */ /* 0x080fe200020006ff */
[----:B------:R-:W-:Y:S01]  /*6d10*/  BSSY.RECONVERGENT B0, `(.L_x_125) ;  /* 0x0000099000007945 */ /* 0x000fe20003800200 */
[----:B------:R-:W-:Y:S01]  /*6d20*/  F2FP.F16.E4M3.UNPACK_B R57, R81.H1 ;  /* 0x00000051ff39723e */ /* 0x000fe200030006ff */
[--C-:B------:R-:W-:Y:S01]  /*6d30*/  HADD2.F32 R52, -RZ, R53.reuse.H0_H0 ;  /* 0x20000035ff347230 */ /* 0x100fe20000004100 */
[-C--:B------:R-:W-:Y:S01]  /*6d40*/  F2FP.F16.E4M3.UNPACK_B R59, R82.reuse ;  /* 0x00000052ff3b723e */ /* 0x080fe200020006ff */
[----:B------:R-:W-:Y:S01]  /*6d50*/  HADD2.F32 R54, -RZ, R53.H1_H1 ;  /* 0x30000035ff367230 */ /* 0x000fe20000004100 */
[----:B------:R-:W-:Y:S01]  /*6d60*/  F2FP.F16.E4M3.UNPACK_B R61, R82.H1 ;  /* 0x00000052ff3d723e */ /* 0x000fe200030006ff */
[--C-:B------:R-:W-:Y:S01]  /*6d70*/  HADD2.F32 R53, -RZ, R55.reuse.H0_H0 ;  /* 0x20000037ff357230 */ /* 0x100fe20000004100 */
[-C--:B------:R-:W-:Y:S01]  /*6d80*/  F2FP.F16.E4M3.UNPACK_B R63, R83.reuse ;  /* 0x00000053ff3f723e */ /* 0x080fe200020006ff */
[----:B------:R-:W-:Y:S01]  /*6d90*/  LDTM.16dp32bit_t0_t15.x32 R4, tmem[UR4] ;  /* 0x00000004000479ee */ /* 0x000fe20008a80000 */
[----:B------:R-:W2:Y:S01]  /*6da0*/  LDTM.16dp32bit_t16_t31.x32 R4, tmem[UR4+0x20] ;  /* 0x00002004000479ee */ /* 0x000ea20008aa0000 */
[----:B------:R-:W-:Y:S01]  /*6db0*/  SHF.L.U32 R125, R102, 0x4, RZ ;  /* 0x00000004667d7819 */ /* 0x000fe200000006ff */
[----:B------:R-:W-:Y:S01]  /*6dc0*/  HADD2.F32 R56, -RZ, R55.H1_H1 ;  /* 0x30000037ff387230 */ /* 0x000fe20000004100 */
[----:B------:R-:W-:Y:S01]  /*6dd0*/  ISETP.NE.AND P6, PT, R114, RZ, PT ;  /* 0x000000ff7200720c */ /* 0x000fe20003fc5270 */
[----:B------:R-:W-:Y:S01]  /*6de0*/  HADD2.F32 R60, -RZ, R59.H1_H1 ;  /* 0x3000003bff3c7230 */ /* 0x000fe20000004100 */
[----:B------:R-:W-:Y:S01]  /*6df0*/  IADD3 R114, PT, PT, R100, UR49, RZ ;  /* 0x0000003164727c10 */ /* 0x000fe2000fffe0ff */
[----:B------:R-:W-:Y:S01]  /*6e00*/  HADD2.F32 R64, -RZ, R63.H1_H1 ;  /* 0x3000003fff407230 */ /* 0x000fe20000004100 */
[----:B------:R-:W-:Y:S01]  /*6e10*/  F2FP.F16.E4M3.UNPACK_B R65, R83.H1 ;  /* 0x00000053ff41723e */ /* 0x000fe200030006ff */
[--C-:B------:R-:W-:Y:S01]  /*6e20*/  HADD2.F32 R55, -RZ, R57.reuse.H0_H0 ;  /* 0x20000039ff377230 */ /* 0x100fe20000004100 */
[----:B------:R-:W-:Y:S01]  /*6e30*/  IADD3 R114, PT, PT, R114, R125, RZ ;  /* 0x0000007d72727210 */ /* 0x000fe20007ffe0ff */
[----:B------:R-:W-:Y:S01]  /*6e40*/  HADD2.F32 R58, -RZ, R57.H1_H1 ;  /* 0x30000039ff3a7230 */ /* 0x000fe20000004100 */
[-C--:B------:R-:W-:Y:S01]  /*6e50*/  F2FP.F16.E4M3.UNPACK_B R67, R84.reuse ;  /* 0x00000054ff43723e */ /* 0x080fe200020006ff */
[----:B------:R-:W-:Y:S01]  /*6e60*/  HADD2.F32 R57, -RZ, R59.H0_H0 ;  /* 0x2000003bff397230 */ /* 0x000fe20000004100 */
[----:B------:R-:W-:Y:S01]  /*6e70*/  F2FP.F16.E4M3.UNPACK_B R69, R84.H1 ;  /* 0x00000054ff45723e */ /* 0x000fe200030006ff */
[----:B------:R-:W-:Y:S01]  /*6e80*/  HADD2.F32 R59, -RZ, R61.H0_H0 ;  /* 0x2000003dff3b7230 */ /* 0x000fe20000004100 */
[-C--:B------:R-:W-:Y:S01]  /*6e90*/  F2FP.F16.E4M3.UNPACK_B R71, R85.reuse ;  /* 0x00000055ff47723e */ /* 0x080fe200020006ff */
[----:B------:R-:W-:Y:S01]  /*6ea0*/  HADD2.F32 R68, -RZ, R67.H1_H1 ;  /* 0x30000043ff447230 */ /* 0x000fe20000004100 */
[----:B------:R-:W-:Y:S01]  /*6eb0*/  F2FP.F16.E4M3.UNPACK_B R73, R85.H1 ;  /* 0x00000055ff49723e */ /* 0x000fe200030006ff */
[----:B------:R-:W-:Y:S01]  /*6ec0*/  HADD2.F32 R62, -RZ, R61.H1_H1 ;  /* 0x3000003dff3e7230 */ /* 0x000fe20000004100 */
[-C--:B------:R-:W-:Y:S01]  /*6ed0*/  F2FP.F16.E4M3.UNPACK_B R75, R86.reuse ;  /* 0x00000056ff4b723e */ /* 0x080fe200020006ff */
[----:B------:R-:W-:Y:S01]  /*6ee0*/  HADD2.F32 R61, -RZ, R63.H0_H0 ;  /* 0x2000003fff3d7230 */ /* 0x000fe20000004100 */
[----:B------:R-:W-:Y:S01]  /*6ef0*/  F2FP.F16.E4M3.UNPACK_B R77, R86.H1 ;  /* 0x00000056ff4d723e */ /* 0x000fe200030006ff */
[----:B------:R-:W-:Y:S01]  /*6f00*/  HADD2.F32 R72, -RZ, R71.H1_H1 ;  /* 0x30000047ff487230 */ /* 0x000fe20000004100 */
[----:B------:R-:W-:Y:S01]  /*6f10*/  F2FP.F16.E4M3.UNPACK_B R79, R87.H1 ;  /* 0x00000057ff4f723e */ /* 0x000fe200030006ff */
[C---:B--2---:R-:W-:Y:S01]  /*6f20*/  FMUL R0, R47.reuse, R4 ;  /* 0x000000042f007220 */ /* 0x044fe20000400000 */
[C---:B-1----:R-:W-:Y:S01]  /*6f30*/  FMUL R2, R47.reuse, R5 ;  /* 0x000000052f027220 */ /* 0x042fe20000400000 */
[C---:B------:R-:W-:Y:S01]  /*6f40*/  FMUL R4, R47.reuse, R8 ;  /* 0x000000082f047220 */ /* 0x040fe20000400000 */
[----:B------:R-:W-:Y:S01]  /*6f50*/  FMUL R5, R47, R9 ;  /* 0x000000092f057220 */ /* 0x000fe20000400000 */
[C---:B------:R-:W-:Y:S01]  /*6f60*/  FFMA R0, R49.reuse, R50, R0 ;  /* 0x0000003231007223 */ /* 0x040fe20000000000 */
[----:B------:R-:W-:Y:S01]  /*6f70*/  FFMA R2, R49, R51, R2 ;  /* 0x0000003331027223 */ /* 0x000fe20000000002 */
[C---:B------:R-:W-:Y:S01]  /*6f80*/  FMUL R8, R47.reuse, R12 ;  /* 0x0000000c2f087220 */ /* 0x040fe20000400000 */
[C---:B------:R-:W-:Y:S01]  /*6f90*/  FMUL R9, R47.reuse, R13 ;  /* 0x0000000d2f097220 */ /* 0x040fe20000400000 */
[C---:B------:R-:W-:Y:S01]  /*6fa0*/  FMUL R12, R47.reuse, R16 ;  /* 0x000000102f0c7220 */ /* 0x040fe20000400000 */
[C---:B------:R-:W-:Y:S01]  /*6fb0*/  FMUL R13, R47.reuse, R17 ;  /* 0x000000112f0d7220 */ /* 0x040fe20000400000 */
[C---:B------:R-:W-:Y:S01]  /*6fc0*/  FMUL R16, R47.reuse, R20 ;  /* 0x000000142f107220 */ /* 0x040fe20000400000 */
[C---:B------:R-:W-:Y:S01]  /*6fd0*/  FMUL R17, R47.reuse, R21 ;  /* 0x000000152f117220 */ /* 0x040fe20000400000 */
[C---:B------:R-:W-:Y:S01]  /*6fe0*/  FMUL R20, R47.reuse, R24 ;  /* 0x000000182f147220 */ /* 0x040fe20000400000 */
[C---:B------:R-:W-:Y:S01]  /*6ff0*/  FMUL R21, R47.reuse, R25 ;  /* 0x000000192f157220 */ /* 0x040fe20000400000 */
[----:B------:R-:W-:Y:S02]  /*7000*/  HADD2.F32 R76, -RZ, R75.H1_H1 ;  /* 0x3000004bff4c7230 */ /* 0x000fe40000004100 */
[C---:B------:R-:W-:Y:S01]  /*7010*/  FMUL R24, R47.reuse, R28 ;  /* 0x0000001c2f187220 */ /* 0x040fe20000400000 */
[C---:B------:R-:W-:Y:S01]  /*7020*/  FMUL R25, R47.reuse, R29 ;  /* 0x0000001d2f197220 */ /* 0x040fe20000400000 */
[C---:B------:R-:W-:Y:S01]  /*7030*/  FMUL R28, R47.reuse, R32 ;  /* 0x000000202f1c7220 */ /* 0x040fe20000400000 */
[C---:B------:R-:W-:Y:S01]  /*7040*/  FMUL R29, R47.reuse, R33 ;  /* 0x000000212f1d7220 */ /* 0x040fe20000400000 */
[C---:B------:R-:W-:Y:S01]  /*7050*/  FMUL R3, R47.reuse, R6 ;  /* 0x000000062f037220 */ /* 0x040fe20000400000 */
[C---:B------:R-:W-:Y:S01]  /*7060*/  FMUL R7, R47.reuse, R7 ;  /* 0x000000072f077220 */ /* 0x040fe20000400000 */
[C---:B------:R-:W-:Y:S01]  /*7070*/  FMUL R6, R47.reuse, R10 ;  /* 0x0000000a2f067220 */ /* 0x040fe20000400000 */
[----:B------:R-:W-:Y:S01]  /*7080*/  FMUL R11, R47, R11 ;  /* 0x0000000b2f0b7220 */ /* 0x000fe20000400000 */
[C---:B------:R-:W-:Y:S01]  /*7090*/  FFMA R3, R49.reuse, R52, R3 ;  /* 0x0000003431037223 */ /* 0x040fe20000000003 */
[C---:B------:R-:W-:Y:S01]  /*70a0*/  FFMA R7, R49.reuse, R54, R7 ;  /* 0x0000003631077223 */ /* 0x040fe20000000007 */
[C---:B------:R-:W-:Y:S01]  /*70b0*/  FFMA R4, R49.reuse, R53, R4 ;  /* 0x0000003531047223 */ /* 0x040fe20000000004 */
[----:B------:R-:W-:Y:S01]  /*70c0*/  F2FP.F16.E4M3.UNPACK_B R50, R87 ;  /* 0x00000057ff32723e */ /* 0x000fe200020006ff */
[C---:B------:R-:W-:Y:S01]  /*70d0*/  FFMA R5, R49.reuse, R56, R5 ;  /* 0x0000003831057223 */ /* 0x040fe20000000005 */
[----:B------:R-:W-:Y:S01]  /*70e0*/  FFMA R6, R49, R55, R6 ;  /* 0x0000003731067223 */ /* 0x000fe20000000006 */
[----:B------:R-:W-:Y:S01]  /*70f0*/  F2FP.SATFINITE.E4M3.F32.PACK_AB_MERGE_C R117, R7, R3, RZ ;  /* 0x000000030775723e */ /* 0x000fe200048070ff */
[C---:B------:R-:W-:Y:S01]  /*7100*/  FFMA R11, R49.reuse, R58, R11 ;  /* 0x0000003a310b7223 */ /* 0x040fe2000000000b */
[C---:B------:R-:W-:Y:S01]  /*7110*/  FFMA R8, R49.reuse, R57, R8 ;  /* 0x0000003931087223 */ /* 0x040fe20000000008 */
[----:B------:R-:W-:Y:S01]  /*7120*/  ISETP.NE.AND P0, PT, R110, RZ, PT ;  /* 0x000000ff6e00720c */ /* 0x000fe20003f05270 */
[----:B------:R-:W-:Y:S01]  /*7130*/  FFMA R9, R49, R60, R9 ;  /* 0x0000003c31097223 */ /* 0x000fe20000000009 */
[----:B------:R-:W-:Y:S01]  /*7140*/  F2FP.SATFINITE.E4M3.F32.PACK_AB_MERGE_C R116, R2, R0, R117 ;  /* 0x000000000274723e */ /* 0x000fe20004807075 */
[--C-:B------:R-:W-:Y:S01]  /*7150*/  HADD2.F32 R51, -RZ, R50.reuse.H0_H0 ;  /* 0x20000032ff337230 */ /* 0x100fe20000004100 */
[----:B------:R-:W-:Y:S01]  /*7160*/  F2FP.SATFINITE.E4M3.F32.PACK_AB_MERGE_C R117, R11, R6, RZ ;  /* 0x000000060b75723e */ /* 0x000fe200048070ff */
[----:B------:R-:W-:Y:S02]  /*7170*/  HADD2.F32 R50, -RZ, R50.H1_H1 ;  /* 0x30000032ff327230 */ /* 0x000fe40000004100 */
[C---:B------:R-:W-:Y:S01]  /*7180*/  FMUL R10, R47.reuse, R14 ;  /* 0x0000000e2f0a7220 */ /* 0x040fe20000400000 */
[----:B------:R-:W-:Y:S01]  /*7190*/  FMUL R15, R47, R15 ;  /* 0x0000000f2f0f7220 */ /* 0x000fe20000400000 */
[--C-:B------:R-:W-:Y:S01]  /*71a0*/  HADD2.F32 R63, -RZ, R65.reuse.H0_H0 ;  /* 0x20000041ff3f7230 */ /* 0x100fe20000004100 */
[----:B------:R-:W-:Y:S01]  /*71b0*/  F2FP.SATFINITE.E4M3.F32.PACK_AB_MERGE_C R117, R5, R4, R117 ;  /* 0x000000040575723e */ /* 0x000fe20004807075 */
[C---:B------:R-:W-:Y:S01]  /*71c0*/  FFMA R10, R49.reuse, R59, R10 ;  /* 0x0000003b310a7223 */ /* 0x040fe2000000000a */
[C---:B------:R-:W-:Y:S01]  /*71d0*/  FFMA R15, R49.reuse, R62, R15 ;  /* 0x0000003e310f7223 */ /* 0x040fe2000000000f */
[C---:B------:R-:W-:Y:S01]  /*71e0*/  FFMA R12, R49.reuse, R61, R12 ;  /* 0x0000003d310c7223 */ /* 0x040fe2000000000c */
[----:B------:R-:W-:Y:S01]  /*71f0*/  FFMA R13, R49, R64, R13 ;  /* 0x00000040310d7223 */ /* 0x000fe2000000000d */
[----:B------:R-:W-:Y:S02]  /*7200*/  HADD2.F32 R66, -RZ, R65.H1_H1 ;  /* 0x30000041ff427230 */ /* 0x000fe40000004100 */
[C---:B------:R-:W-:Y:S01]  /*7210*/  FMUL R14, R47.reuse, R18 ;  /* 0x000000122f0e7220 */ /* 0x040fe20000400000 */
[----:B------:R-:W-:Y:S02]  /*7220*/  HADD2.F32 R65, -RZ, R67.H0_H0 ;  /* 0x20000043ff417230 */ /* 0x000fe40000004100 */
[----:B------:R-:W-:Y:S01]  /*7230*/  FMUL R19, R47, R19 ;  /* 0x000000132f137220 */ /* 0x000fe20000400000 */
[--C-:B------:R-:W-:Y:S02]  /*7240*/  HADD2.F32 R67, -RZ, R69.reuse.H0_H0 ;  /* 0x20000045ff437230 */ /* 0x100fe40000004100 */
[----:B------:R-:W-:Y:S01]  /*7250*/  FFMA R14, R49, R63, R14 ;  /* 0x0000003f310e7223 */ /* 0x000fe2000000000e */
[----:B------:R-:W-:Y:S02]  /*7260*/  HADD2.F32 R70, -RZ, R69.H1_H1 ;  /* 0x30000045ff467230 */ /* 0x000fe40000004100 */
[----:B------:R-:W-:Y:S01]  /*7270*/  FMUL R18, R47, R22 ;  /* 0x000000162f127220 */ /* 0x000fe20000400000 */
[----:B------:R-:W-:Y:S02]  /*7280*/  HADD2.F32 R69, -RZ, R71.H0_H0 ;  /* 0x20000047ff457230 */ /* 0x000fe40000004100 */
[----:B------:R-:W-:Y:S01]  /*7290*/  FFMA R19, R49, R66, R19 ;  /* 0x0000004231137223 */ /* 0x000fe20000000013 */
[----:B------:R-:W-:Y:S01]  /*72a0*/  FMUL R23, R47, R23 ;  /* 0x000000172f177220 */ /* 0x000fe20000400000 */
[C---:B------:R-:W-:Y:S01]  /*72b0*/  FFMA R16, R49.reuse, R65, R16 ;  /* 0x0000004131107223 */ /* 0x040fe20000000010 */
[C---:B------:R-:W-:Y:S01]  /*72c0*/  FFMA R17, R49.reuse, R68, R17 ;  /* 0x0000004431117223 */ /* 0x040fe20000000011 */
        /* <DEDUP_REMOVED lines=23> */
[----:B------:R-:W-:Y:S01]  /*7440*/  F2FP.SATFINITE.E4M3.F32.PACK_AB_MERGE_C R118, R15, R10, RZ ;  /* 0x0000000a0f76723e */ /* 0x000fe200048070ff */
[----:B------:R-:W-:Y:S01]  /*7450*/  FFMA R28, R49, R51, R28 ;  /* 0x00000033311c7223 */ /* 0x000fe2000000001c */
[----:B------:R-:W-:Y:S01]  /*7460*/  F2FP.SATFINITE.E4M3.F32.PACK_AB_MERGE_C R119, R19, R14, RZ ;  /* 0x0000000e1377723e */ /* 0x000fe200048070ff */
[C---:B------:R-:W-:Y:S01]  /*7470*/  FFMA R29, R49.reuse, R50, R29 ;  /* 0x00000032311d7223 */ /* 0x040fe2000000001d */
[C---:B------:R-:W-:Y:S01]  /*7480*/  FFMA R30, R49.reuse, R77, R30 ;  /* 0x0000004d311e7223 */ /* 0x040fe2000000001e */
[----:B------:R-:W-:Y:S01]  /*7490*/  FFMA R35, R49, R52, R35 ;  /* 0x0000003431237223 */ /* 0x000fe20000000023 */
[----:B------:R-:W-:Y:S02]  /*74a0*/  F2FP.SATFINITE.E4M3.F32.PACK_AB_MERGE_C R118, R9, R8, R118 ;  /* 0x000000080976723e */ /* 0x000fe40004807076 */
[----:B------:R-:W-:Y:S02]  /*74b0*/  F2FP.SATFINITE.E4M3.F32.PACK_AB_MERGE_C R119, R13, R12, R119 ;  /* 0x0000000c0d77723e */ /* 0x000fe40004807077 */
[----:B------:R-:W-:Y:S02]  /*74c0*/  F2FP.SATFINITE.E4M3.F32.PACK_AB_MERGE_C R120, R23, R18, RZ ;  /* 0x000000121778723e */ /* 0x000fe400048070ff */
[----:B------:R-:W-:Y:S01]  /*74d0*/  F2FP.SATFINITE.E4M3.F32.PACK_AB_MERGE_C R121, R27, R22, RZ ;  /* 0x000000161b79723e */ /* 0x000fe200048070ff */
[----:B------:R1:W-:Y:S01]  /*74e0*/  STS.128 [R100+UR49+0x2400], R116 ;  /* 0x0024007464007988 */ /* 0x0003e20008000c31 */
[----:B------:R-:W-:Y:S02]  /*74f0*/  F2FP.SATFINITE.E4M3.F32.PACK_AB_MERGE_C R122, R31, R26, RZ ;  /* 0x0000001a1f7a723e */ /* 0x000fe400048070ff */
[----:B------:R-:W-:Y:S02]  /*7500*/  F2FP.SATFINITE.E4M3.F32.PACK_AB_MERGE_C R123, R35, R30, RZ ;  /* 0x0000001e237b723e */ /* 0x000fe400048070ff */
[----:B------:R-:W-:Y:S02]  /*7510*/  F2FP.SATFINITE.E4M3.F32.PACK_AB_MERGE_C R120, R17, R16, R120 ;  /* 0x000000101178723e */ /* 0x000fe40004807078 */
[----:B------:R-:W-:Y:S02]  /*7520*/  F2FP.SATFINITE.E4M3.F32.PACK_AB_MERGE_C R121, R21, R20, R121 ;  /* 0x000000141579723e */ /* 0x000fe40004807079 */
[----:B------:R-:W-:Y:S02]  /*7530*/  F2FP.SATFINITE.E4M3.F32.PACK_AB_MERGE_C R122, R25, R24, R122 ;  /* 0x00000018197a723e */ /* 0x000fe4000480707a */
[----:B------:R-:W-:Y:S02]  /*7540*/  F2FP.SATFINITE.E4M3.F32.PACK_AB_MERGE_C R123, R29, R28, R123 ;  /* 0x0000001c1d7b723e */ /* 0x000fe4000480707b */
[----:B------:R-:W-:Y:S02]  /*7550*/  LEA R32, R105, UR49, 0x3 ;  /* 0x0000003169207c11 */ /* 0x000fe4000f8e18ff */
[----:B------:R-:W-:Y:S01]  /*7560*/  @P6 SHF.L.U32 R33, R104, 0x1f, RZ ;  /* 0x0000001f68216819 */ /* 0x000fe200000006ff */
[----:B------:R1:W-:Y:S01]  /*7570*/  STS.128 [R114+0x2410], R120 ;  /* 0x0024107872007388 */ /* 0x0003e20000000c00 */
[----:B------:R-:W-:Y:S01]  /*7580*/  @!PT LDS RZ, [RZ] ;  /* 0x00000000fffff984 */ /* 0x000fe20000000800 */
[----:B------:R-:W-:Y:S01]  /*7590*/  @!PT LDS RZ, [RZ] ;  /* 0x00000000fffff984 */ /* 0x000fe20000000800 */
[----:B------:R-:W-:Y:S01]  /*75a0*/  @!PT LDS RZ, [RZ] ;  /* 0x00000000fffff984 */ /* 0x000fe20000000800 */
[----:B------:R-:W-:Y:S01]  /*75b0*/  @!PT LDS RZ, [RZ] ;  /* 0x00000000fffff984 */ /* 0x000fe20000000800 */
[----:B------:R2:W-:Y:S07]  /*75c0*/  MEMBAR.ALL.CTA ;  /* 0x0000000000007992 */ /* 0x0005ee0000008000 */
[----:B--2---:R-:W2:Y:S02]  /*75d0*/  FENCE.VIEW.ASYNC.S ;  /* 0x00000000000073c6 */ /* 0x004ea40000000000 */
[----:B--2---:R-:W-:Y:S06]  /*75e0*/  BAR.SYNC.DEFER_BLOCKING 0x1, 0x80 ;  /* 0x0042000000007b1d */ /* 0x004fec0000010000 */
[----:B------:R-:W-:Y:S05]  /*75f0*/  @P0 BRA `(.L_x_126) ;  /* 0x0000000000280947 */ /* 0x000fea0003800000 */
[----:B------:R-:W-:Y:S02]  /*7600*/  UIADD3 UR4, UPT, UPT, UR49, 0x2400, URZ ;  /* 0x0000240031047890 */ /* 0x000fe4000fffe0ff */
[----:B------:R-:W-:Y:S01]  /*7610*/  UIADD3 UR6, UP0, UPT, UR52, 0x680, URZ ;  /* 0x0000068034067890 */ /* 0x000fe2000ff1e0ff */
[----:B------:R-:W-:Y:S03]  /*7620*/  UMOV UR43, UR36 ;  /* 0x00000024002b7c82 */ /* 0x000fe60008000000 */
[----:B------:R-:W-:Y:S01]  /*7630*/  MOV R109, UR4 ;  /* 0x00000004006d7c02 */ /* 0x000fe20008000f00 */
[----:B------:R-:W-:Y:S03]  /*7640*/  UIADD3.X UR7, UPT, UPT, URZ, UR53, URZ, UP0, !UPT ;  /* 0x00000035ff077290 */ /* 0x000fe600087fe4ff */
[----:B------:R-:W-:Y:S11]  /*7650*/  R2UR UR40, R109 ;  /* 0x000000006d2872ca */ /* 0x000ff600000e0000 */
[----:B------:R-:W-:Y:S02]  /*7660*/  @!UPT UIADD3 URZ, UPT, UPT, URZ, URZ, URZ ;  /* 0x000000fffffff290 */ /* 0x000fe4000fffe0ff */
[----:B------:R2:W-:Y:S01]  /*7670*/  UTMASTG.3D [UR40], [UR6] ;  /* 0x00000028060073b5 */ /* 0x0005e20008010000 */
[----:B------:R0:W-:Y:S01]  /*7680*/  UTMACMDFLUSH ;  /* 0x00000000000079b7 */ /* 0x0001e20000000000 */
[----:B--2---:R-:W-:Y:S04]  /*7690*/  DEPBAR.LE SB0, 0x1 ;  /* 0x000080400000791a */ /* 0x004fe80000000000 */
.L_x_126:
[----:B------:R-:W-:Y:S05]  /*76a0*/  BSYNC.RECONVERGENT B0 ;  /* 0x0000000000007941 */ /* 0x000fea0003800200 */
.L_x_125:
[----:B------:R-:W-:Y:S06]  /*76b0*/  BAR.SYNC.DEFER_BLOCKING 0x1, 0x80 ;  /* 0x0042000000007b1d */ /* 0x000fec0000010000 */
[----:B------:R-:W2:Y:S01]  /*76c0*/  @P6 SYNCS.PHASECHK.TRANS64.TRYWAIT P0, [R32+URZ+0x220], R33 ;  /* 0x00022021200065a7 */ /* 0x000ea200080011ff */
[----:B------:R-:W-:Y:S01]  /*76d0*/  BSSY B1, `(.L_x_127) ;  /* 0x0000020000017945 */ /* 0x000fe20003800000 */
[----:B--2---:R-:W-:Y:S03]  /*76e0*/  @P6 SEL R115, RZ, 0x1, !P0 ;  /* 0x00000001ff736807 */ /* 0x004fe60004000000 */
[----:B------:R-:W-:Y:S05]  /*76f0*/  @!P6 BRA `(.L_x_128) ;  /* 0x000000000074e947 */ /* 0x000fea0003800000 */
[----:B------:R-:W-:Y:S01]  /*7700*/  ISETP.NE.AND P1, PT, R124, RZ, PT ;  /* 0x000000ff7c00720c */ /* 0x000fe20003f25270 */
[----:B------:R-:W-:Y:S01]  /*7710*/  BSSY B0, `(.L_x_129) ;  /* 0x0000009000007945 */ /* 0x000fe20003800000 */
[----:B------:R-:W-:Y:S11]  /*7720*/  ISETP.NE.AND P0, PT, R115, RZ, PT ;  /* 0x000000ff7300720c */ /* 0x000ff60003f05270 */
[----:B------:R-:W-:Y:S05]  /*7730*/  @P1 IMAD R0, R105, 0x1000, R100 ;  /* 0x0000100069001824 */ /* 0x000fea00078e0264 */
[----:B------:R-:W-:Y:S05]  /*7740*/  @P1 IADD3 R2, PT, PT, R0, UR49, RZ ;  /* 0x0000003100021c10 */ /* 0x000fea000fffe0ff */
[----:B------:R-:W-:Y:S01]  /*7750*/  @P1 IMAD.IADD R2, R2, 0x1, R125 ;  /* 0x0000000102021824 */ /* 0x000fe200078e027d */
[----:B------:R-:W-:Y:S06]  /*7760*/  @P0 BRA `(.L_x_130) ;  /* 0x00000000000c0947 */ /* 0x000fec0003800000 */
[----:B------:R-:W-:Y:S04]  /*7770*/  SHF.L.U32 R3, R104, 0x1f, RZ ;  /* 0x0000001f68037819 */ /* 0x000fe800000006ff */
[----:B------:R-:W2:Y:S02]  /*7780*/  SYNCS.PHASECHK.TRANS64.TRYWAIT P0, [R32+URZ+0x220], R3 ;  /* 0x00022003200075a7 */ /* 0x000ea400080011ff */
[----:B--2---:R-:W-:Y:S05]  /*7790*/  @!P0 BRA `(.L_x_131) ;  /* 0x00000020007c8947 */ /* 0x004fea0003800000 */
.L_x_130:
[----:B------:R-:W-:Y:S05]  /*77a0*/  BSYNC B0 ;  /* 0x0000000000007941 */ /* 0x000fea0003800000 */
.L_x_129:
[----:B------:R-:W-:Y:S01]  /*77b0*/  ISETP.NE.AND P0, PT, R124, RZ, PT ;  /* 0x000000ff7c00720c */ /* 0x000fe20003f05270 */
[----:B--2---:R-:W-:Y:S02]  /*77c0*/  VIADD R32, R32, 0x230 ;  /* 0x0000023020207836 */ /* 0x004fe40000000000 */
[----:B------:R-:W-:Y:S02]  /*77d0*/  IMAD.U32 R3, RZ, RZ, UR37 ;  /* 0x00000025ff037e24 */ /* 0x000fe4000f8e00ff */
[----:B------:R-:W-:Y:S03]  /*77e0*/  VIADD R105, R105, 0x1 ;  /* 0x0000000169697836 */ /* 0x000fe60000000000 */
[----:B------:R-:W-:Y:S05]  /*77f0*/  PRMT R3, R3, 0x654, R32 ;  /* 0x0000065403037816 */ /* 0x000fea0000000020 */
[----:B------:R2:W3:Y:S04]  /*7800*/  @P0 LDS.128 R80, [R0+UR49+0x400] ;  /* 0x0004003100500984 */ /* 0x0004e80008000c00 */
[----:B------:R2:W4:Y:S01]  /*7810*/  @P0 LDS.128 R84, [R2+0x410] ;  /* 0x0004100002540984 */ /* 0x0005220000000c00 */
[C---:B------:R-:W-:Y:S01]  /*7820*/  ISETP.NE.AND P0, PT, R105.reuse, 0x2, PT ;  /* 0x000000026900780c */ /* 0x040fe20003f05270 */
[----:B------:R-:W-:Y:S01]  /*7830*/  @!PT LDS RZ, [RZ] ;  /* 0x00000000fffff984 */ /* 0x000fe20000000800 */
[----:B------:R-:W-:Y:S01]  /*7840*/  @!PT LDS RZ, [RZ] ;  /* 0x00000000fffff984 */ /* 0x000fe20000000800 */
[----:B------:R-:W-:Y:S01]  /*7850*/  @!PT LDS RZ, [RZ] ;  /* 0x00000000fffff984 */ /* 0x000fe20000000800 */
[----:B------:R-:W-:Y:S01]  /*7860*/  @!PT LDS RZ, [RZ] ;  /* 0x00000000fffff984 */ /* 0x000fe20000000800 */
[----:B------:R5:W-:Y:S06]  /*7870*/  MEMBAR.ALL.CTA ;  /* 0x0000000000007992 */ /* 0x000bec0000008000 */
[----:B-----5:R-:W5:Y:S01]  /*7880*/  FENCE.VIEW.ASYNC.S ;  /* 0x00000000000073c6 */ /* 0x020f620000000000 */
[----:B------:R-:W-:Y:S01]  /*7890*/  SEL R105, R105, RZ, P0 ;  /* 0x000000ff69697207 */ /* 0x000fe20000000000 */
[----:B-----5:R5:W-:Y:S02]  /*78a0*/  SYNCS.ARRIVE.TRANS64.RED.A1T0 RZ, [R3+URZ], RZ ;  /* 0x000000ff03ff79a7 */ /* 0x020be400081004ff */
[----:B-----5:R-:W-:Y:S04]  /*78b0*/  SEL R3, RZ, 0x1, P0 ;  /* 0x00000001ff037807 */ /* 0x020fe80000000000 */
[----:B--23--:R-:W-:Y:S02]  /*78c0*/  LOP3.LUT R104, R104, R3, RZ, 0x3c, !PT ;  /* 0x0000000368687212 */ /* 0x00cfe400078e3cff */
.L_x_128:
[----:B------:R-:W-:Y:S05]  /*78d0*/  BSYNC B1 ;  /* 0x0000000000017941 */ /* 0x000fea0003800000 */
.L_x_127:
[----:B------:R-:W-:Y:S05]  /*78e0*/  VIADD R0, R48, 0x40 ;  /* 0x0000004030007836 */ /* 0x000fea0000000000 */
[----:B------:R-:W-:Y:S04]  /*78f0*/  SHF.R.U32.HI R0, RZ, 0x15, R0 ;  /* 0x00000015ff007819 */ /* 0x000fe80000011600 */
[----:B------:R-:W-:Y:S11]  /*7900*/  LOP3.LUT P0, RZ, R0, 0x3, R101, 0x48, !PT ;  /* 0x0000000300ff7812 */ /* 0x000ff60007804865 */
[----:B------:R-:W-:Y:S02]  /*7910*/  @!UPT UIADD3 URZ, UPT, UPT, URZ, URZ, URZ ;  /* 0x000000fffffff290 */ /* 0x000fe4000fffe0ff */
[----:B------:R-:W-:Y:S05]  /*7920*/  @!P0 BRA `(.L_x_132) ;  /* 0x0000000000408947 */ /* 0x000fea0003800000 */
[----:B------:R-:W2:Y:S01]  /*7930*/  LDCU.64 UR8, c[0x4][0x70] ;  /* 0x01000e00ff0877ac */ /* 0x000ea20008000a00 */
[----:B------:R-:W-:Y:S01]  /*7940*/  MOV R3, 0x0 ;  /* 0x0000000000037802 */ /* 0x000fe20000000f00 */
[----:B------:R-:W-:Y:S02]  /*7950*/  HFMA2 R12, -RZ, RZ, 0, 5.9604644775390625e-08 ;  /* 0x00000001ff0c7431 */ /* 0x000fe400000001ff */
[----:B------:R-:W-:Y:S02]  /*7960*/  IMAD.MOV.U32 R8, RZ, RZ, 0x192 ;  /* 0x00000192ff087424 */ /* 0x000fe400078e00ff */
[----:B------:R-:W-:Y:S01]  /*7970*/  IMAD.MOV.U32 R13, RZ, RZ, RZ ;  /* 0x000000ffff0d7224 */ /* 0x000fe200078e00ff */
[----:B------:R-:W3:Y:S01]  /*7980*/  LDCU.64 UR6, c[0x4][0x78] ;  /* 0x01000f00ff0677ac */ /* 0x000ee20008000a00 */
[----:B------:R-:W1:Y:S01]  /*7990*/  LDC.64 R2, c[0x4][R3] ;  /* 0x0100000003027b82 */ /* 0x000e620000000a00 */
[----:B------:R-:W5:Y:S01]  /*79a0*/  LDCU.64 UR4, c[0x4][0x10] ;  /* 0x01000200ff0477ac */ /* 0x000f620008000a00 */
[----:B--2---:R-:W-:Y:S01]  /*79b0*/  MOV R5, UR9 ;  /* 0x0000000900057c02 */ /* 0x004fe20008000f00 */
[----:B------:R-:W-:Y:S01]  /*79c0*/  IMAD.U32 R4, RZ, RZ, UR8 ;  /* 0x00000008ff047e24 */ /* 0x000fe2000f8e00ff */
[----:B---3--:R-:W-:Y:S01]  /*79d0*/  MOV R7, UR7 ;  /* 0x0000000700077c02 */ /* 0x008fe20008000f00 */
[----:B------:R-:W-:Y:S01]  /*79e0*/  IMAD.U32 R6, RZ, RZ, UR6 ;  /* 0x00000006ff067e24 */ /* 0x000fe2000f8e00ff */
[----:B-----5:R-:W-:Y:S01]  /*79f0*/  MOV R11, UR5 ;  /* 0x00000005000b7c02 */ /* 0x020fe20008000f00 */
[----:B------:R-:W-:Y:S02]  /*7a00*/  IMAD.U32 R10, RZ, RZ, UR4 ;  /* 0x00000004ff0a7e24 */ /* 0x000fe4000f8e00ff */
[----:B------:R-:W-:Y:S07]  /*7a10*/  LEPC R20, `(.L_x_132) ;  /* 0x000000001014794e */ /* 0x000fee0000000000 */
[----:B-1--4-:R-:W-:Y:S05]  /*7a20*/  CALL.ABS.NOINC R2 ;  /* 0x0000000002007343 */ /* 0x012fea0003c00000 */
.L_x_132:
[----:B------:R-:W-:Y:S01]  /*7a30*/  ISETP.NE.AND P0, PT, R110, RZ, PT ;  /* 0x000000ff6e00720c */ /* 0x000fe20003f05270 */
[----:B------:R-:W-:Y:S05]  /*7a40*/  WARPSYNC.ALL ;  /* 0x0000000000007948 */ /* 0x000fea0003800000 */
[----:B------:R-:W-:Y:S01]  /*7a50*/  R2UR UR4, R48 ;  /* 0x00000000300472ca */ /* 0x000fe200000e0000 */
[----:B------:R-:W-:Y:S01]  /*7a60*/  BSSY.RECONVERGENT B0, `(.L_x_133) ;  /* 0x000009c000007945 */ /* 0x000fe20003800200 */
[-C--:B------:R-:W-:Y:S02]  /*7a70*/  F2FP.F16.E4M3.UNPACK_B R51, R80.reuse ;  /* 0x00000050ff33723e */ /* 0x080fe400020006ff */
[----:B------:R-:W-:Y:S02]  /*7a80*/  F2FP.F16.E4M3.UNPACK_B R80, R80.H1 ;  /* 0x00000050ff50723e */ /* 0x000fe400030006ff */
[-C--:B------:R-:W-:Y:S01]  /*7a90*/  F2FP.F16.E4M3.UNPACK_B R55, R81.reuse ;  /* 0x00000051ff37723e */ /* 0x080fe200020006ff */
[--C-:B------:R-:W-:Y:S01]  /*7aa0*/  HADD2.F32 R50, -RZ, R51.reuse.H0_H0 ;  /* 0x20000033ff327230 */ /* 0x100fe20000004100 */
[----:B------:R-:W-:Y:S01]  /*7ab0*/  F2FP.F16.E4M3.UNPACK_B R81, R81.H1 ;  /* 0x00000051ff51723e */ /* 0x000fe200030006ff */
[----:B------:R-:W-:Y:S01]  /*7ac0*/  HADD2.F32 R52, -RZ, R51.H1_H1 ;  /* 0x30000033ff347230 */ /* 0x000fe20000004100 */
[-C--:B------:R-:W-:Y:S01]  /*7ad0*/  F2FP.F16.E4M3.UNPACK_B R59, R82.reuse ;  /* 0x00000052ff3b723e */ /* 0x080fe200020006ff */
[--C-:B------:R-:W-:Y:S01]  /*7ae0*/  HADD2.F32 R51, -RZ, R80.reuse.H0_H0 ;  /* 0x20000050ff337230 */ /* 0x100fe20000004100 */
[----:B------:R-:W-:Y:S01]  /*7af0*/  F2FP.F16.E4M3.UNPACK_B R82, R82.H1 ;  /* 0x00000052ff52723e */ /* 0x000fe200030006ff */
[----:B------:R-:W-:Y:S01]  /*7b00*/  LDTM.16dp32bit_t0_t15.x32 R4, tmem[UR4+0x40] ;  /* 0x00004004000479ee */ /* 0x000fe20008a80000 */
[----:B------:R-:W2:Y:S01]  /*7b10*/  LDTM.16dp32bit_t16_t31.x32 R4, tmem[UR4+0x60] ;  /* 0x00006004000479ee */ /* 0x000ea20008aa0000 */
[----:B------:R-:W-:Y:S01]  /*7b20*/  NOP ;  /* 0x0000000000007918 */ /* 0x000fe20000000000 */
[--C-:B------:R-:W-:Y:S01]  /*7b30*/  HADD2.F32 R53, -RZ, R55.reuse.H0_H0 ;  /* 0x20000037ff357230 */ /* 0x100fe20000004100 */
[----:B------:R-:W-:Y:S01]  /*7b40*/  R2UR UR5, R113 ;  /* 0x00000000710572ca */ /* 0x000fe200000e0000 */
[----:B------:R-:W-:Y:S01]  /*7b50*/  HADD2.F32 R56, -RZ, R55.H1_H1 ;  /* 0x30000037ff387230 */ /* 0x000fe20000004100 */
[----:B------:R-:W-:Y:S01]  /*7b60*/  F2FP.F16.E4M3.UNPACK_B R63, R83 ;  /* 0x00000053ff3f723e */ /* 0x000fe200020006ff */
[--C-:B------:R-:W-:Y:S01]  /*7b70*/  HADD2.F32 R57, -RZ, R59.reuse.H0_H0 ;  /* 0x2000003bff397230 */ /* 0x100fe20000004100 */
[----:B----4-:R-:W-:Y:S01]  /*7b80*/  F2FP.F16.E4M3.UNPACK_B R67, R84 ;  /* 0x00000054ff43723e */ /* 0x010fe200020006ff */
[----:B------:R-:W-:Y:S01]  /*7b90*/  HADD2.F32 R60, -RZ, R59.H1_H1 ;  /* 0x3000003bff3c7230 */ /* 0x000fe20000004100 */
[----:B------:R-:W-:Y:S01]  /*7ba0*/  F2FP.F16.E4M3.UNPACK_B R71, R85 ;  /* 0x00000055ff47723e */ /* 0x000fe200020006ff */
[--C-:B------:R-:W-:Y:S01]  /*7bb0*/  HADD2.F32 R61, -RZ, R63.reuse.H0_H0 ;  /* 0x2000003fff3d7230 */ /* 0x100fe20000004100 */
[----:B------:R-:W-:Y:S01]  /*7bc0*/  F2FP.F16.E4M3.UNPACK_B R75, R86 ;  /* 0x00000056ff4b723e */ /* 0x000fe200020006ff */
[----:B------:R-:W-:Y:S01]  /*7bd0*/  HADD2.F32 R64, -RZ, R63.H1_H1 ;  /* 0x3000003fff407230 */ /* 0x000fe20000004100 */
[----:B------:R-:W-:Y:S01]  /*7be0*/  F2FP.F16.E4M3.UNPACK_B R77, R87 ;  /* 0x00000057ff4d723e */ /* 0x000fe200020006ff */
[--C-:B------:R-:W-:Y:S01]  /*7bf0*/  HADD2.F32 R65, -RZ, R67.reuse.H0_H0 ;  /* 0x20000043ff417230 */ /* 0x100fe20000004100 */
[----:B------:R-:W-:Y:S01]  /*7c00*/  F2FP.F16.E4M3.UNPACK_B R83, R83.H1 ;  /* 0x00000053ff53723e */ /* 0x000fe200030006ff */
[----:B------:R-:W-:Y:S01]  /*7c10*/  UIADD3 UR5, UPT, UPT, UR5, 0x290, URZ ;  /* 0x0000029005057890 */ /* 0x000fe2000fffe0ff */
[----:B------:R-:W-:Y:S01]  /*7c20*/  HADD2.F32 R67, -RZ, R67.H1_H1 ;  /* 0x30000043ff437230 */ /* 0x000fe20000004100 */
[----:B------:R-:W-:Y:S01]  /*7c30*/  F2FP.F16.E4M3.UNPACK_B R84, R84.H1 ;  /* 0x00000054ff54723e */ /* 0x000fe200030006ff */
[--C-:B------:R-:W-:Y:S01]  /*7c40*/  HADD2.F32 R69, -RZ, R71.reuse.H0_H0 ;  /* 0x20000047ff457230 */ /* 0x100fe20000004100 */
[----:B------:R-:W-:Y:S01]  /*7c50*/  UPRMT UR5, UR37, 0x654, UR5 ;  /* 0x0000065425057896 */ /* 0x000fe20008000005 */
[----:B------:R-:W-:Y:S01]  /*7c60*/  HADD2.F32 R72, -RZ, R71.H1_H1 ;  /* 0x30000047ff487230 */ /* 0x000fe20000004100 */
[----:B------:R-:W-:Y:S01]  /*7c70*/  F2FP.F16.E4M3.UNPACK_B R85, R85.H1 ;  /* 0x00000055ff55723e */ /* 0x000fe200030006ff */
[--C-:B------:R-:W-:Y:S02]  /*7c80*/  HADD2.F32 R73, -RZ, R75.reuse.H0_H0 ;  /* 0x2000004bff497230 */ /* 0x100fe40000004100 */
[C---:B--2---:R-:W-:Y:S01]  /*7c90*/  FMUL R4, R47.reuse, R4 ;  /* 0x000000042f047220 */ /* 0x044fe20000400000 */
[C---:B------:R-:W-:Y:S01]  /*7ca0*/  FMUL R5, R47.reuse, R5 ;  /* 0x000000052f057220 */ /* 0x040fe20000400000 */
[C---:B------:R-:W-:Y:S01]  /*7cb0*/  FMUL R8, R47.reuse, R8 ;  /* 0x000000082f087220 */ /* 0x040fe20000400000 */
[----:B------:R-:W-:Y:S01]  /*7cc0*/  FMUL R9, R47, R9 ;  /* 0x000000092f097220 */ /* 0x000fe20000400000 */
[C---:B------:R-:W-:Y:S01]  /*7cd0*/  FFMA R4, R49.reuse, R50, R4 ;  /* 0x0000003231047223 */ /* 0x040fe20000000004 */
[----:B------:R-:W-:Y:S01]  /*7ce0*/  SYNCS.ARRIVE.TRANS64.RED.A1T0 RZ, [UR5], RZ ;  /* 0x000000ffffff79a7 */ /* 0x000fe20008100405 */
        /* <DEDUP_REMOVED lines=18> */
[--C-:B------:R-:W-:Y:S02]  /*7e10*/  HADD2.F32 R55, -RZ, R81.reuse.H0_H0 ;  /* 0x20000051ff377230 */ /* 0x100fe40000004100 */
[----:B------:R-:W-:Y:S01]  /*7e20*/  FMUL R10, R47, R10 ;  /* 0x0000000a2f0a7220 */ /* 0x000fe20000400000 */
[C---:B------:R-:W-:Y:S01]  /*7e30*/  FFMA R6, R49.reuse, R51, R6 ;  /* 0x0000003331067223 */ /* 0x040fe20000000006 */
[----:B------:R-:W-:Y:S02]  /*7e40*/  HADD2.F32 R58, -RZ, R81.H1_H1 ;  /* 0x30000051ff3a7230 */ /* 0x000fe40000004100 */
[C---:B------:R-:W-:Y:S01]  /*7e50*/  FFMA R7, R49.reuse, R54, R7 ;  /* 0x0000003631077223 */ /* 0x040fe20000000007 */
[C---:B------:R-:W-:Y:S01]  /*7e60*/  FFMA R8, R49.reuse, R53, R8 ;  /* 0x0000003531087223 */ /* 0x040fe20000000008 */
[C---:B------:R-:W-:Y:S01]  /*7e70*/  FFMA R9, R49.reuse, R56, R9 ;  /* 0x0000003831097223 */ /* 0x040fe20000000009 */
[----:B------:R-:W-:Y:S01]  /*7e80*/  FFMA R10, R49, R55, R10 ;  /* 0x00000037310a7223 */ /* 0x000fe2000000000a */
[----:B------:R-:W-:Y:S01]  /*7e90*/  HADD2.F32 R51, -RZ, R77.H0_H0 ;  /* 0x2000004dff337230 */ /* 0x000fe20000004100 */
[----:B-1----:R-:W-:Y:S01]  /*7ea0*/  F2FP.SATFINITE.E4M3.F32.PACK_AB_MERGE_C R116, R7, R6, RZ ;  /* 0x000000060774723e */ /* 0x002fe200048070ff */
[C---:B------:R-:W-:Y:S01]  /*7eb0*/  FMUL R11, R47.reuse, R11 ;  /* 0x0000000b2f0b7220 */ /* 0x040fe20000400000 */
[--C-:B------:R-:W-:Y:S02]  /*7ec0*/  HADD2.F32 R59, -RZ, R82.reuse.H0_H0 ;  /* 0x20000052ff3b7230 */ /* 0x100fe40000004100 */
[----:B------:R-:W-:Y:S01]  /*7ed0*/  FMUL R14, R47, R14 ;  /* 0x0000000e2f0e7220 */ /* 0x000fe20000400000 */
[----:B------:R-:W-:Y:S01]  /*7ee0*/  HADD2.F32 R62, -RZ, R82.H1_H1 ;  /* 0x30000052ff3e7230 */ /* 0x000fe20000004100 */
[----:B------:R-:W-:Y:S01]  /*7ef0*/  F2FP.SATFINITE.E4M3.F32.PACK_AB_MERGE_C R116, R5, R4, R116 ;  /* 0x000000040574723e */ /* 0x000fe20004807074 */
[C---:B------:R-:W-:Y:S01]  /*7f00*/  FFMA R11, R49.reuse, R58, R11 ;  /* 0x0000003a310b7223 */ /* 0x040fe2000000000b */
[C---:B------:R-:W-:Y:S01]  /*7f10*/  FFMA R12, R49.reuse, R57, R12 ;  /* 0x00000039310c7223 */ /* 0x040fe2000000000c */
[C---:B------:R-:W-:Y:S01]  /*7f20*/  FFMA R13, R49.reuse, R60, R13 ;  /* 0x0000003c310d7223 */ /* 0x040fe2000000000d */
[----:B------:R-:W-:Y:S01]  /*7f30*/  F2FP.F16.E4M3.UNPACK_B R86, R86.H1 ;  /* 0x00000056ff56723e */ /* 0x000fe200030006ff */
[----:B------:R-:W-:Y:S01]  /*7f40*/  FFMA R14, R49, R59, R14 ;  /* 0x0000003b310e7223 */ /* 0x000fe2000000000e */
[----:B------:R-:W-:Y:S01]  /*7f50*/  F2FP.SATFINITE.E4M3.F32.PACK_AB_MERGE_C R117, R11, R10, RZ ;  /* 0x0000000a0b75723e */ /* 0x000fe200048070ff */
[C---:B------:R-:W-:Y:S01]  /*7f60*/  FMUL R15, R47.reuse, R15 ;  /* 0x0000000f2f0f7220 */ /* 0x040fe20000400000 */
[--C-:B------:R-:W-:Y:S02]  /*7f70*/  HADD2.F32 R63, -RZ, R83.reuse.H0_H0 ;  /* 0x20000053ff3f7230 */ /* 0x100fe40000004100 */
[----:B------:R-:W-:Y:S01]  /*7f80*/  FMUL R18, R47, R18 ;  /* 0x000000122f127220 */ /* 0x000fe20000400000 */
[----:B------:R-:W-:Y:S01]  /*7f90*/  HADD2.F32 R66, -RZ, R83.H1_H1 ;  /* 0x30000053ff427230 */ /* 0x000fe20000004100 */
[----:B------:R-:W-:Y:S01]  /*7fa0*/  F2FP.SATFINITE.E4M3.F32.PACK_AB_MERGE_C R117, R9, R8, R117 ;  /* 0x000000080975723e */ /* 0x000fe20004807075 */
[C---:B------:R-:W-:Y:S01]  /*7fb0*/  FFMA R15, R49.reuse, R62, R15 ;  /* 0x0000003e310f7223 */ /* 0x040fe2000000000f */
[C---:B------:R-:W-:Y:S01]  /*7fc0*/  FFMA R16, R49.reuse, R61, R16 ;  /* 0x0000003d31107223 */ /* 0x040fe20000000010 */
[----:B------:R-:W-:Y:S01]  /*7fd0*/  FFMA R17, R49, R64, R17 ;  /* 0x0000004031117223 */ /* 0x000fe20000000011 */
[----:B------:R-:W-:Y:S01]  /*7fe0*/  FMUL R19, R47, R19 ;  /* 0x000000132f137220 */ /* 0x000fe20000400000 */
        /* <DEDUP_REMOVED lines=15> */
[----:B------:R-:W-:Y:S01]  /*80e0*/  F2FP.F16.E4M3.UNPACK_B R87, R87.H1 ;  /* 0x00000057ff57723e */ /* 0x000fe200030006ff */
        /* <DEDUP_REMOVED lines=32> */
[----:B------:R-:W-:Y:S03]  /*82f0*/  IADD3 R79, PT, PT, R44, 0x1, RZ ;  /* 0x000000012c4f7810 */ /* 0x000fe60007ffe0ff */
        /* <DEDUP_REMOVED lines=9> */
[----:B------:R-:W-:Y:S02]  /*8390*/  UIADD3 UR8, UP0, UPT, UR52, 0x680, URZ ;  /* 0x0000068034087890 */ /* 0x000fe4000ff1e0ff */
[----:B------:R-:W-:Y:S02]  /*83a0*/  UIADD3 UR5, UPT, UPT, UR41, 0x40, URZ ;  /* 0x0000004029057890 */ /* 0x000fe4000fffe0ff */
[----:B------:R-:W-:Y:S02]  /*83b0*/  UIADD3 UR4, UPT, UPT, UR49, 0x3400, URZ ;  /* 0x0000340031047890 */ /* 0x000fe4000fffe0ff */
[----:B------:R-:W-:Y:S01]  /*83c0*/  UIADD3.X UR9, UPT, UPT, URZ, UR53, URZ, UP0, !UPT ;  /* 0x00000035ff097290 */ /* 0x000fe200087fe4ff */
[----:B------:R-:W-:Y:S01]  /*83d0*/  UMOV UR6, UR42 ;  /* 0x0000002a00067c82 */ /* 0x000fe20008000000 */
[----:B------:R-:W-:Y:S07]  /*83e0*/  UMOV UR7, UR36 ;  /* 0x0000002400077c82 */ /* 0x000fee0008000000 */
[----:B------:R2:W-:Y:S01]  /*83f0*/  UTMASTG.3D [UR4], [UR8] ;  /* 0x00000004080073b5 */ /* 0x0005e20008010000 */
[----:B------:R0:W-:Y:S01]  /*8400*/  UTMACMDFLUSH ;  /* 0x00000000000079b7 */ /* 0x0001e20000000000 */
[----:B--2---:R-:W-:Y:S04]  /*8410*/  DEPBAR.LE SB0, 0x1 ;  /* 0x000080400000791a */ /* 0x004fe80000000000 */
.L_x_134:
[----:B------:R-:W-:Y:S05]  /*8420*/  BSYNC.RECONVERGENT B0 ;  /* 0x0000000000007941 */ /* 0x000fea0003800200 */
.L_x_133:
[----:B------:R-:W-:Y:S01]  /*8430*/  BAR.SYNC.DEFER_BLOCKING 0x1, 0x80 ;  /* 0x0042000000007b1d */ /* 0x000fe20000010000 */
[----:B------:R-:W-:Y:S01]  /*8440*/  ISETP.NE.AND P2, PT, R111, RZ, PT ;  /* 0x000000ff6f00720c */ /* 0x000fe20003f45270 */
[----:B------:R-:W-:Y:S01]  /*8450*/  IMAD.IADD R20, R43, 0x1, R94 ;  /* 0x000000012b147824 */ /* 0x000fe200078e025e */
[----:B------:R-:W-:Y:S01]  /*8460*/  ISETP.NE.AND P0, PT, R112, 0x2, PT ;  /* 0x000000027000780c */ /* 0x000fe20003f05270 */
[----:B------:R-:W-:Y:S01]  /*8470*/  IMAD.IADD R21, R45, 0x1, R96 ;  /* 0x000000012d157824 */ /* 0x000fe200078e0260 */
[----:B------:R-:W-:Y:S02]  /*8480*/  ISETP.NE.AND P1, PT, R79, 0x4, PT ;  /* 0x000000044f00780c */ /* 0x000fe40003f25270 */
[----:B------:R-:W-:Y:S02]  /*8490*/  SEL R3, RZ, 0x1, P0 ;  /* 0x00000001ff037807 */ /* 0x000fe40000000000 */
[----:B------:R-:W-:Y:S02]  /*84a0*/  SEL R0, RZ, 0x1, P1 ;  /* 0x00000001ff007807 */ /* 0x000fe40000800000 */
[----:B------:R-:W-:Y:S02]  /*84b0*/  LOP3.LUT R106, R106, R3, RZ, 0x3c, !PT ;  /* 0x000000036a6a7212 */ /* 0x000fe400078e3cff */
[----:B------:R-:W-:Y:S02]  /*84c0*/  LOP3.LUT R107, R107, R0, RZ, 0x3c, !PT ;  /* 0x000000006b6b7212 */ /* 0x000fe400078e3cff */
[----:B------:R-:W-:Y:S02]  /*84d0*/  @P2 R2UR UR36, R103 ;  /* 0x00000000672422ca */ /* 0x000fe400000e0000 */
[----:B------:R-:W-:Y:S02]  /*84e0*/  SEL R112, R112, RZ, P0 ;  /* 0x000000ff70707207 */ /* 0x000fe40000000000 */
[----:B------:R-:W-:Y:S01]  /*84f0*/  SEL R44, R79, RZ, P1 ;  /* 0x000000ff4f2c7207 */ /* 0x000fe20000800000 */
[----:B------:R-:W-:Y:S10]  /*8500*/  @P2 BRA `(.L_x_135) ;  /* 0xffffffd400f82947 */ /* 0x000ff4000383ffff */
[----:B------:R-:W-:Y:S05]  /*8510*/  EXIT ;  /* 0x000000000000794d */ /* 0x000fea0003800000 */
.L_x_20:
[----:B--2---:R2:W1:Y:S02]  /*8520*/  SYNCS.PHASECHK.TRANS64.TRYWAIT P0, [R3+URZ+0x2c0], R2 ;  /* 0x0002c002030075a7 */ /* 0x00446400080011ff */
[----:B-1----:R-:W-:Y:S05]  /*8530*/  @!P0 NANOSLEEP.SYNCS 0x989680 ;  /* 0x009896800000895d */ /* 0x002fea0003900000 */
[----:B------:R-:W1:Y:S02]  /*8540*/  @!P0 SYNCS.PHASECHK.TRANS64 P0, [R3+URZ+0x2c0], R2 ;  /* 0x0002c002030085a7 */ /* 0x000e6400080010ff */
[----:B-1----:R-:W-:Y:S05]  /*8550*/  @!P0 BRA `(.L_x_20) ;  /* 0xfffffffc00f08947 */ /* 0x002fea000383ffff */
[----:B------:R-:W-:Y:S05]  /*8560*/  BRA `(.L_x_136) ;  /* 0xffffff94000c7947 */ /* 0x000fea000383ffff */
.L_x_23:
[----:B-1----:R-:W-:-:S07]  /*8570*/  MOV R2, UR33 ;  /* 0x0000002100027c02 */ /* 0x002fce0008000f00 */
.L_x_137:
[----:B-1----:R1:W2:Y:S02]  /*8580*/  SYNCS.PHASECHK.TRANS64.TRYWAIT P0, [R2+URZ+0x110], R5 ;  /* 0x00011005020075a7 */ /* 0x0022a400080011ff */
[----:B--2---:R-:W-:Y:S05]  /*8590*/  @!P0 NANOSLEEP.SYNCS 0x989680 ;  /* 0x009896800000895d */ /* 0x004fea0003900000 */
[----:B------:R-:W2:Y:S02]  /*85a0*/  @!P0 SYNCS.PHASECHK.TRANS64 P0, [R2+URZ+0x110], R5 ;  /* 0x00011005020085a7 */ /* 0x000ea400080010ff */
[----:B--2---:R-:W-:Y:S05]  /*85b0*/  @!P0 BRA `(.L_x_137) ;  /* 0xfffffffc00f08947 */ /* 0x004fea000383ffff */
[----:B------:R-:W-:Y:S05]  /*85c0*/  BRA `(.L_x_22) ;  /* 0xffffff94005c7947 */ /* 0x000fea000383ffff */
.L_x_29:
[----:B-1----:R-:W-:-:S07]  /*85d0*/  MOV R2, UR17 ;  /* 0x0000001100027c02 */ /* 0x002fce0008000f00 */
.L_x_138:
[----:B-1----:R1:W2:Y:S02]  /*85e0*/  SYNCS.PHASECHK.TRANS64.TRYWAIT P0, [R2+URZ+0x110], R5 ;  /* 0x00011005020075a7 */ /* 0x0022a400080011ff */
[----:B--2---:R-:W-:Y:S05]  /*85f0*/  @!P0 NANOSLEEP.SYNCS 0x989680 ;  /* 0x009896800000895d */ /* 0x004fea0003900000 */
[----:B------:R-:W2:Y:S02]  /*8600*/  @!P0 SYNCS.PHASECHK.TRANS64 P0, [R2+URZ+0x110], R5 ;  /* 0x00011005020085a7 */ /* 0x000ea400080010ff */
[----:B--2---:R-:W-:Y:S05]  /*8610*/  @!P0 BRA `(.L_x_138) ;  /* 0xfffffffc00f08947 */ /* 0x004fea000383ffff */
[----:B------:R-:W-:Y:S05]  /*8620*/  BRA `(.L_x_28) ;  /* 0xffffff9800047947 */ /* 0x000fea000383ffff */
.L_x_33:
[----:B-1----:R1:W2:Y:S02]  /*8630*/  SYNCS.PHASECHK.TRANS64.TRYWAIT P0, [R2+URZ+0x250], R3 ;  /* 0x00025003020075a7 */ /* 0x0022a400080011ff */
[----:B--2---:R-:W-:Y:S05]  /*8640*/  @!P0 NANOSLEEP.SYNCS 0x989680 ;  /* 0x009896800000895d */ /* 0x004fea0003900000 */
[----:B------:R-:W2:Y:S02]  /*8650*/  @!P0 SYNCS.PHASECHK.TRANS64 P0, [R2+URZ+0x250], R3 ;  /* 0x00025003020085a7 */ /* 0x000ea400080010ff */
[----:B--2---:R-:W-:Y:S05]  /*8660*/  @!P0 BRA `(.L_x_33) ;  /* 0xfffffffc00f08947 */ /* 0x004fea000383ffff */
[----:B------:R-:W-:Y:S05]  /*8670*/  BRA `(.L_x_139) ;  /* 0xffffff9800947947 */ /* 0x000fea000383ffff */
.L_x_37:
[----:B----4-:R-:W-:-:S07]  /*8680*/  MOV R0, UR5 ;  /* 0x0000000500007c02 */ /* 0x010fce0008000f00 */
.L_x_140:
[----:B-1----:R1:W2:Y:S02]  /*8690*/  SYNCS.PHASECHK.TRANS64.TRYWAIT P0, [R0+URZ], R3 ;  /* 0x00000003000075a7 */ /* 0x0022a400080011ff */
[----:B--2---:R-:W-:Y:S05]  /*86a0*/  @!P0 NANOSLEEP.SYNCS 0x989680 ;  /* 0x009896800000895d */ /* 0x004fea0003900000 */
[----:B------:R-:W2:Y:S02]  /*86b0*/  @!P0 SYNCS.PHASECHK.TRANS64 P0, [R0+URZ], R3 ;  /* 0x00000003000085a7 */ /* 0x000ea400080010ff */
[----:B--2---:R-:W-:Y:S05]  /*86c0*/  @!P0 BRA `(.L_x_140) ;  /* 0xfffffffc00f08947 */ /* 0x004fea000383ffff */
[----:B------:R-:W-:Y:S05]  /*86d0*/  BRA `(.L_x_141) ;  /* 0xffffffa000047947 */ /* 0x000fea000383ffff */
.L_x_38:
[----:B----4-:R-:W-:-:S07]  /*86e0*/  MOV R0, UR5 ;  /* 0x0000000500007c02 */ /* 0x010fce0008000f00 */
.L_x_142:
[----:B-1----:R1:W2:Y:S02]  /*86f0*/  SYNCS.PHASECHK.TRANS64.TRYWAIT P0, [R0+URZ], R3 ;  /* 0x00000003000075a7 */ /* 0x0022a400080011ff */
[----:B--2---:R-:W-:Y:S05]  /*8700*/  @!P0 NANOSLEEP.SYNCS 0x989680 ;  /* 0x009896800000895d */ /* 0x004fea0003900000 */
[----:B------:R-:W2:Y:S02]  /*8710*/  @!P0 SYNCS.PHASECHK.TRANS64 P0, [R0+URZ], R3 ;  /* 0x00000003000085a7 */ /* 0x000ea400080010ff */
[----:B--2---:R-:W-:Y:S05]  /*8720*/  @!P0 BRA `(.L_x_142) ;  /* 0xfffffffc00f08947 */ /* 0x004fea000383ffff */
[----:B------:R-:W-:Y:S05]  /*8730*/  BRA `(.L_x_143) ;  /* 0xffffffa000107947 */ /* 0x000fea000383ffff */
.L_x_39:
[----:B----4-:R-:W-:-:S07]  /*8740*/  MOV R0, UR5 ;  /* 0x0000000500007c02 */ /* 0x010fce0008000f00 */
.L_x_144:
[----:B-1----:R1:W2:Y:S02]  /*8750*/  SYNCS.PHASECHK.TRANS64.TRYWAIT P0, [R0+URZ], R3 ;  /* 0x00000003000075a7 */ /* 0x0022a400080011ff */
[----:B--2---:R-:W-:Y:S05]  /*8760*/  @!P0 NANOSLEEP.SYNCS 0x989680 ;  /* 0x009896800000895d */ /* 0x004fea0003900000 */
[----:B------:R-:W2:Y:S02]  /*8770*/  @!P0 SYNCS.PHASECHK.TRANS64 P0, [R0+URZ], R3 ;  /* 0x00000003000085a7 */ /* 0x000ea400080010ff */
[----:B--2---:R-:W-:Y:S05]  /*8780*/  @!P0 BRA `(.L_x_144) ;  /* 0xfffffffc00f08947 */ /* 0x004fea000383ffff */
[----:B------:R-:W-:Y:S05]  /*8790*/  BRA `(.L_x_145) ;  /* 0xffffffa0001c7947 */ /* 0x000fea000383ffff */
.L_x_40:
[----:B----4-:R-:W-:-:S07]  /*87a0*/  MOV R0, UR5 ;  /* 0x0000000500007c02 */ /* 0x010fce0008000f00 */
.L_x_146:
[----:B-1----:R1:W2:Y:S02]  /*87b0*/  SYNCS.PHASECHK.TRANS64.TRYWAIT P0, [R0+URZ], R3 ;  /* 0x00000003000075a7 */ /* 0x0022a400080011ff */
[----:B--2---:R-:W-:Y:S05]  /*87c0*/  @!P0 NANOSLEEP.SYNCS 0x989680 ;  /* 0x009896800000895d */ /* 0x004fea0003900000 */
[----:B------:R-:W2:Y:S02]  /*87d0*/  @!P0 SYNCS.PHASECHK.TRANS64 P0, [R0+URZ], R3 ;  /* 0x00000003000085a7 */ /* 0x000ea400080010ff */
[----:B--2---:R-:W-:Y:S05]  /*87e0*/  @!P0 BRA `(.L_x_146) ;  /* 0xfffffffc00f08947 */ /* 0x004fea000383ffff */
[----:B------:R-:W-:Y:S05]  /*87f0*/  BRA `(.L_x_147) ;  /* 0xffffffa000287947 */ /* 0x000fea000383ffff */
.L_x_41:
[----:B----4-:R-:W-:-:S07]  /*8800*/  MOV R0, UR5 ;  /* 0x0000000500007c02 */ /* 0x010fce0008000f00 */
.L_x_148:
[----:B-1----:R1:W2:Y:S02]  /*8810*/  SYNCS.PHASECHK.TRANS64.TRYWAIT P0, [R0+URZ], R3 ;  /* 0x00000003000075a7 */ /* 0x0022a400080011ff */
[----:B--2---:R-:W-:Y:S05]  /*8820*/  @!P0 NANOSLEEP.SYNCS 0x989680 ;  /* 0x009896800000895d */ /* 0x004fea0003900000 */
[----:B------:R-:W2:Y:S02]  /*8830*/  @!P0 SYNCS.PHASECHK.TRANS64 P0, [R0+URZ], R3 ;  /* 0x00000003000085a7 */ /* 0x000ea400080010ff */
[----:B--2---:R-:W-:Y:S05]  /*8840*/  @!P0 BRA `(.L_x_148) ;  /* 0xfffffffc00f08947 */ /* 0x004fea000383ffff */
[----:B------:R-:W-:Y:S05]  /*8850*/  BRA `(.L_x_149) ;  /* 0xffffffa000347947 */ /* 0x000fea000383ffff */
.L_x_42:
[----:B----4-:R-:W-:-:S07]  /*8860*/  MOV R0, UR5 ;  /* 0x0000000500007c02 */ /* 0x010fce0008000f00 */
.L_x_150:
[----:B-1----:R1:W2:Y:S02]  /*8870*/  SYNCS.PHASECHK.TRANS64.TRYWAIT P0, [R0+URZ], R3 ;  /* 0x00000003000075a7 */ /* 0x0022a400080011ff */
[----:B--2---:R-:W-:Y:S05]  /*8880*/  @!P0 NANOSLEEP.SYNCS 0x989680 ;  /* 0x009896800000895d */ /* 0x004fea0003900000 */
[----:B------:R-:W2:Y:S02]  /*8890*/  @!P0 SYNCS.PHASECHK.TRANS64 P0, [R0+URZ], R3 ;  /* 0x00000003000085a7 */ /* 0x000ea400080010ff */
[----:B--2---:R-:W-:Y:S05]  /*88a0*/  @!P0 BRA `(.L_x_150) ;  /* 0xfffffffc00f08947 */ /* 0x004fea000383ffff */
[----:B------:R-:W-:Y:S05]  /*88b0*/  BRA `(.L_x_151) ;  /* 0xffffffa000407947 */ /* 0x000fea000383ffff */
.L_x_43:
[----:B----4-:R-:W-:-:S07]  /*88c0*/  MOV R0, UR5 ;  /* 0x0000000500007c02 */ /* 0x010fce0008000f00 */
.L_x_152:
[----:B-1----:R1:W2:Y:S02]  /*88d0*/  SYNCS.PHASECHK.TRANS64.TRYWAIT P0, [R0+URZ], R3 ;  /* 0x00000003000075a7 */ /* 0x0022a400080011ff */
[----:B--2---:R-:W-:Y:S05]  /*88e0*/  @!P0 NANOSLEEP.SYNCS 0x989680 ;  /* 0x009896800000895d */ /* 0x004fea0003900000 */
[----:B------:R-:W2:Y:S02]  /*88f0*/  @!P0 SYNCS.PHASECHK.TRANS64 P0, [R0+URZ], R3 ;  /* 0x00000003000085a7 */ /* 0x000ea400080010ff */
[----:B--2---:R-:W-:Y:S05]  /*8900*/  @!P0 BRA `(.L_x_152) ;  /* 0xfffffffc00f08947 */ /* 0x004fea000383ffff */
[----:B------:R-:W-:Y:S05]  /*8910*/  BRA `(.L_x_153) ;  /* 0xffffffa0004c7947 */ /* 0x000fea000383ffff */
.L_x_44:
[----:B----4-:R-:W-:-:S07]  /*8920*/  MOV R0, UR5 ;  /* 0x0000000500007c02 */ /* 0x010fce0008000f00 */
.L_x_154:
[----:B-1----:R1:W2:Y:S02]  /*8930*/  SYNCS.PHASECHK.TRANS64.TRYWAIT P0, [R0+URZ], R3 ;  /* 0x00000003000075a7 */ /* 0x0022a400080011ff */
[----:B--2---:R-:W-:Y:S05]  /*8940*/  @!P0 NANOSLEEP.SYNCS 0x989680 ;  /* 0x009896800000895d */ /* 0x004fea0003900000 */
[----:B------:R-:W2:Y:S02]  /*8950*/  @!P0 SYNCS.PHASECHK.TRANS64 P0, [R0+URZ], R3 ;  /* 0x00000003000085a7 */ /* 0x000ea400080010ff */
[----:B--2---:R-:W-:Y:S05]  /*8960*/  @!P0 BRA `(.L_x_154) ;  /* 0xfffffffc00f08947 */ /* 0x004fea000383ffff */
[----:B------:R-:W-:Y:S05]  /*8970*/  BRA `(.L_x_155) ;  /* 0xffffffa000587947 */ /* 0x000fea000383ffff */
.L_x_45:
[----:B----4-:R-:W-:-:S07]  /*8980*/  MOV R0, UR5 ;  /* 0x0000000500007c02 */ /* 0x010fce0008000f00 */
.L_x_156:
[----:B-1----:R1:W2:Y:S02]  /*8990*/  SYNCS.PHASECHK.TRANS64.TRYWAIT P0, [R0+URZ], R3 ;  /* 0x00000003000075a7 */ /* 0x0022a400080011ff */
[----:B--2---:R-:W-:Y:S05]  /*89a0*/  @!P0 NANOSLEEP.SYNCS 0x989680 ;  /* 0x009896800000895d */ /* 0x004fea0003900000 */
[----:B------:R-:W2:Y:S02]  /*89b0*/  @!P0 SYNCS.PHASECHK.TRANS64 P0, [R0+URZ], R3 ;  /* 0x00000003000085a7 */ /* 0x000ea400080010ff */
[----:B--2---:R-:W-:Y:S05]  /*89c0*/  @!P0 BRA `(.L_x_156) ;  /* 0xfffffffc00f08947 */ /* 0x004fea000383ffff */
[----:B------:R-:W-:Y:S05]  /*89d0*/  BRA `(.L_x_157) ;  /* 0xffffffa000647947 */ /* 0x000fea000383ffff */
.L_x_46:
[----:B----4-:R-:W-:-:S07]  /*89e0*/  MOV R0, UR5 ;  /* 0x0000000500007c02 */ /* 0x010fce0008000f00 */
.L_x_158:
[----:B-1----:R1:W2:Y:S02]  /*89f0*/  SYNCS.PHASECHK.TRANS64.TRYWAIT P0, [R0+URZ], R3 ;  /* 0x00000003000075a7 */ /* 0x0022a400080011ff */
[----:B--2---:R-:W-:Y:S05]  /*8a00*/  @!P0 NANOSLEEP.SYNCS 0x989680 ;  /* 0x009896800000895d */ /* 0x004fea0003900000 */
[----:B------:R-:W2:Y:S02]  /*8a10*/  @!P0 SYNCS.PHASECHK.TRANS64 P0, [R0+URZ], R3 ;  /* 0x00000003000085a7 */ /* 0x000ea400080010ff */
[----:B--2---:R-:W-:Y:S05]  /*8a20*/  @!P0 BRA `(.L_x_158) ;  /* 0xfffffffc00f08947 */ /* 0x004fea000383ffff */
[----:B------:R-:W-:Y:S05]  /*8a30*/  BRA `(.L_x_159) ;  /* 0xffffffa000707947 */ /* 0x000fea000383ffff */
.L_x_47:
[----:B----4-:R-:W-:-:S07]  /*8a40*/  MOV R0, UR5 ;  /* 0x0000000500007c02 */ /* 0x010fce0008000f00 */
.L_x_160:
[----:B-1----:R1:W2:Y:S02]  /*8a50*/  SYNCS.PHASECHK.TRANS64.TRYWAIT P0, [R0+URZ], R3 ;  /* 0x00000003000075a7 */ /* 0x0022a400080011ff */
[----:B--2---:R-:W-:Y:S05]  /*8a60*/  @!P0 NANOSLEEP.SYNCS 0x989680 ;  /* 0x009896800000895d */ /* 0x004fea0003900000 */
[----:B------:R-:W2:Y:S02]  /*8a70*/  @!P0 SYNCS.PHASECHK.TRANS64 P0, [R0+URZ], R3 ;  /* 0x00000003000085a7 */ /* 0x000ea400080010ff */
[----:B--2---:R-:W-:Y:S05]  /*8a80*/  @!P0 BRA `(.L_x_160) ;  /* 0xfffffffc00f08947 */ /* 0x004fea000383ffff */
[----:B------:R-:W-:Y:S05]  /*8a90*/  BRA `(.L_x_161) ;  /* 0xffffffa0007c7947 */ /* 0x000fea000383ffff */
.L_x_48:
[----:B----4-:R-:W-:-:S07]  /*8aa0*/  MOV R0, UR5 ;  /* 0x0000000500007c02 */ /* 0x010fce0008000f00 */
.L_x_162:
[----:B-1----:R1:W2:Y:S02]  /*8ab0*/  SYNCS.PHASECHK.TRANS64.TRYWAIT P0, [R0+URZ], R3 ;  /* 0x00000003000075a7 */ /* 0x0022a400080011ff */
[----:B--2---:R-:W-:Y:S05]  /*8ac0*/  @!P0 NANOSLEEP.SYNCS 0x989680 ;  /* 0x009896800000895d */ /* 0x004fea0003900000 */
[----:B------:R-:W2:Y:S02]  /*8ad0*/  @!P0 SYNCS.PHASECHK.TRANS64 P0, [R0+URZ], R3 ;  /* 0x00000003000085a7 */ /* 0x000ea400080010ff */
[----:B--2---:R-:W-:Y:S05]  /*8ae0*/  @!P0 BRA `(.L_x_162) ;  /* 0xfffffffc00f08947 */ /* 0x004fea000383ffff */
[----:B------:R-:W-:Y:S05]  /*8af0*/  BRA `(.L_x_163) ;  /* 0xffffffa000887947 */ /* 0x000fea000383ffff */
.L_x_49:
[----:B----4-:R-:W-:-:S07]  /*8b00*/  MOV R0, UR5 ;  /* 0x0000000500007c02 */ /* 0x010fce0008000f00 */
.L_x_164:
[----:B-1----:R1:W2:Y:S02]  /*8b10*/  SYNCS.PHASECHK.TRANS64.TRYWAIT P0, [R0+URZ], R3 ;  /* 0x00000003000075a7 */ /* 0x0022a400080011ff */
[----:B--2---:R-:W-:Y:S05]  /*8b20*/  @!P0 NANOSLEEP.SYNCS 0x989680 ;  /* 0x009896800000895d */ /* 0x004fea0003900000 */
[----:B------:R-:W2:Y:S02]  /*8b30*/  @!P0 SYNCS.PHASECHK.TRANS64 P0, [R0+URZ], R3 ;  /* 0x00000003000085a7 */ /* 0x000ea400080010ff */
[----:B--2---:R-:W-:Y:S05]  /*8b40*/  @!P0 BRA `(.L_x_164) ;  /* 0xfffffffc00f08947 */ /* 0x004fea000383ffff */
[----:B------:R-:W-:Y:S05]  /*8b50*/  BRA `(.L_x_165) ;  /* 0xffffffa000947947 */ /* 0x000fea000383ffff */
.L_x_50:
[----:B----4-:R-:W-:-:S07]  /*8b60*/  MOV R0, UR5 ;  /* 0x0000000500007c02 */ /* 0x010fce0008000f00 */
.L_x_166:
[----:B-1----:R1:W2:Y:S02]  /*8b70*/  SYNCS.PHASECHK.TRANS64.TRYWAIT P0, [R0+URZ], R3 ;  /* 0x00000003000075a7 */ /* 0x0022a400080011ff */
[----:B--2---:R-:W-:Y:S05]  /*8b80*/  @!P0 NANOSLEEP.SYNCS 0x989680 ;  /* 0x009896800000895d */ /* 0x004fea0003900000 */
[----:B------:R-:W2:Y:S02]  /*8b90*/  @!P0 SYNCS.PHASECHK.TRANS64 P0, [R0+URZ], R3 ;  /* 0x00000003000085a7 */ /* 0x000ea400080010ff */
[----:B--2---:R-:W-:Y:S05]  /*8ba0*/  @!P0 BRA `(.L_x_166) ;  /* 0xfffffffc00f08947 */ /* 0x004fea000383ffff */
[----:B------:R-:W-:Y:S05]  /*8bb0*/  BRA `(.L_x_167) ;  /* 0xffffffa000a07947 */ /* 0x000fea000383ffff */
.L_x_51:
[----:B----4-:R-:W-:-:S07]  /*8bc0*/  MOV R0, UR5 ;  /* 0x0000000500007c02 */ /* 0x010fce0008000f00 */
.L_x_168:
[----:B-1----:R1:W2:Y:S02]  /*8bd0*/  SYNCS.PHASECHK.TRANS64.TRYWAIT P0, [R0+URZ], R3 ;  /* 0x00000003000075a7 */ /* 0x0022a400080011ff */
[----:B--2---:R-:W-:Y:S05]  /*8be0*/  @!P0 NANOSLEEP.SYNCS 0x989680 ;  /* 0x009896800000895d */ /* 0x004fea0003900000 */
[----:B------:R-:W2:Y:S02]  /*8bf0*/  @!P0 SYNCS.PHASECHK.TRANS64 P0, [R0+URZ], R3 ;  /* 0x00000003000085a7 */ /* 0x000ea400080010ff */
[----:B--2---:R-:W-:Y:S05]  /*8c00*/  @!P0 BRA `(.L_x_168) ;  /* 0xfffffffc00f08947 */ /* 0x004fea000383ffff */
[----:B------:R-:W-:Y:S05]  /*8c10*/  BRA `(.L_x_169) ;  /* 0xffffffa000ac7947 */ /* 0x000fea000383ffff */
.L_x_52:
[----:B----4-:R-:W-:-:S07]  /*8c20*/  MOV R0, UR5 ;  /* 0x0000000500007c02 */ /* 0x010fce0008000f00 */
.L_x_170:
[----:B-1----:R1:W2:Y:S02]  /*8c30*/  SYNCS.PHASECHK.TRANS64.TRYWAIT P0, [R0+URZ], R3 ;  /* 0x00000003000075a7 */ /* 0x0022a400080011ff */
[----:B--2---:R-:W-:Y:S05]  /*8c40*/  @!P0 NANOSLEEP.SYNCS 0x989680 ;  /* 0x009896800000895d */ /* 0x004fea0003900000 */
[----:B------:R-:W2:Y:S02]  /*8c50*/  @!P0 SYNCS.PHASECHK.TRANS64 P0, [R0+URZ], R3 ;  /* 0x00000003000085a7 */ /* 0x000ea400080010ff */
[----:B--2---:R-:W-:Y:S05]  /*8c60*/  @!P0 BRA `(.L_x_170) ;  /* 0xfffffffc00f08947 */ /* 0x004fea000383ffff */
[----:B------:R-:W-:Y:S05]  /*8c70*/  BRA `(.L_x_171) ;  /* 0xffffffa000b87947 */ /* 0x000fea000383ffff */
.L_x_53:
[----:B----4-:R-:W-:-:S07]  /*8c80*/  MOV R0, UR5 ;  /* 0x0000000500007c02 */ /* 0x010fce0008000f00 */
.L_x_172:
[----:B-1----:R1:W2:Y:S02]  /*8c90*/  SYNCS.PHASECHK.TRANS64.TRYWAIT P0, [R0+URZ], R3 ;  /* 0x00000003000075a7 */ /* 0x0022a400080011ff */
[----:B--2---:R-:W-:Y:S05]  /*8ca0*/  @!P0 NANOSLEEP.SYNCS 0x989680 ;  /* 0x009896800000895d */ /* 0x004fea0003900000 */
[----:B------:R-:W2:Y:S02]  /*8cb0*/  @!P0 SYNCS.PHASECHK.TRANS64 P0, [R0+URZ], R3 ;  /* 0x00000003000085a7 */ /* 0x000ea400080010ff */
[----:B--2---:R-:W-:Y:S05]  /*8cc0*/  @!P0 BRA `(.L_x_172) ;  /* 0xfffffffc00f08947 */ /* 0x004fea000383ffff */
[----:B------:R-:W-:Y:S05]  /*8cd0*/  BRA `(.L_x_173) ;  /* 0xffffffa000c47947 */ /* 0x000fea000383ffff */
.L_x_54:
[----:B----4-:R-:W-:-:S07]  /*8ce0*/  MOV R0, UR5 ;  /* 0x0000000500007c02 */ /* 0x010fce0008000f00 */
.L_x_174:
[----:B-1----:R1:W2:Y:S02]  /*8cf0*/  SYNCS.PHASECHK.TRANS64.TRYWAIT P0, [R0+URZ], R3 ;  /* 0x00000003000075a7 */ /* 0x0022a400080011ff */
[----:B--2---:R-:W-:Y:S05]  /*8d00*/  @!P0 NANOSLEEP.SYNCS 0x989680 ;  /* 0x009896800000895d */ /* 0x004fea0003900000 */
[----:B------:R-:W2:Y:S02]  /*8d10*/  @!P0 SYNCS.PHASECHK.TRANS64 P0, [R0+URZ], R3 ;  /* 0x00000003000085a7 */ /* 0x000ea400080010ff */
[----:B--2---:R-:W-:Y:S05]  /*8d20*/  @!P0 BRA `(.L_x_174) ;  /* 0xfffffffc00f08947 */ /* 0x004fea000383ffff */
[----:B------:R-:W-:Y:S05]  /*8d30*/  BRA `(.L_x_175) ;  /* 0xffffffa000d07947 */ /* 0x000fea000383ffff */
.L_x_55:
[----:B----4-:R-:W-:-:S07]  /*8d40*/  MOV R0, UR5 ;  /* 0x0000000500007c02 */ /* 0x010fce0008000f00 */
.L_x_176:
[----:B-1----:R1:W2:Y:S02]  /*8d50*/  SYNCS.PHASECHK.TRANS64.TRYWAIT P0, [R0+URZ], R3 ;  /* 0x00000003000075a7 */ /* 0x0022a400080011ff */
[----:B--2---:R-:W-:Y:S05]  /*8d60*/  @!P0 NANOSLEEP.SYNCS 0x989680 ;  /* 0x009896800000895d */ /* 0x004fea0003900000 */
[----:B------:R-:W2:Y:S02]  /*8d70*/  @!P0 SYNCS.PHASECHK.TRANS64 P0, [R0+URZ], R3 ;  /* 0x00000003000085a7 */ /* 0x000ea400080010ff */
[----:B--2---:R-:W-:Y:S05]  /*8d80*/  @!P0 BRA `(.L_x_176) ;  /* 0xfffffffc00f08947 */ /* 0x004fea000383ffff */
[----:B------:R-:W-:Y:S05]  /*8d90*/  BRA `(.L_x_177) ;  /* 0xffffffa000dc7947 */ /* 0x000fea000383ffff */
.L_x_56:
[----:B----4-:R-:W-:-:S07]  /*8da0*/  MOV R0, UR5 ;  /* 0x0000000500007c02 */ /* 0x010fce0008000f00 */
.L_x_178:
[----:B-1----:R1:W2:Y:S02]  /*8db0*/  SYNCS.PHASECHK.TRANS64.TRYWAIT P0, [R0+URZ], R3 ;  /* 0x00000003000075a7 */ /* 0x0022a400080011ff */
[----:B--2---:R-:W-:Y:S05]  /*8dc0*/  @!P0 NANOSLEEP.SYNCS 0x989680 ;  /* 0x009896800000895d */ /* 0x004fea0003900000 */
[----:B------:R-:W2:Y:S02]  /*8dd0*/  @!P0 SYNCS.PHASECHK.TRANS64 P0, [R0+URZ], R3 ;  /* 0x00000003000085a7 */ /* 0x000ea400080010ff */
[----:B--2---:R-:W-:Y:S05]  /*8de0*/  @!P0 BRA `(.L_x_178) ;  /* 0xfffffffc00f08947 */ /* 0x004fea000383ffff */
[----:B------:R-:W-:Y:S05]  /*8df0*/  BRA `(.L_x_179) ;  /* 0xffffffa000e87947 */ /* 0x000fea000383ffff */
.L_x_57:
[----:B----4-:R-:W-:-:S07]  /*8e00*/  MOV R0, UR5 ;  /* 0x0000000500007c02 */ /* 0x010fce0008000f00 */
.L_x_180:
[----:B-1----:R1:W2:Y:S02]  /*8e10*/  SYNCS.PHASECHK.TRANS64.TRYWAIT P0, [R0+URZ], R3 ;  /* 0x00000003000075a7 */ /* 0x0022a400080011ff */
[----:B--2---:R-:W-:Y:S05]  /*8e20*/  @!P0 NANOSLEEP.SYNCS 0x989680 ;  /* 0x009896800000895d */ /* 0x004fea0003900000 */
[----:B------:R-:W2:Y:S02]  /*8e30*/  @!P0 SYNCS.PHASECHK.TRANS64 P0, [R0+URZ], R3 ;  /* 0x00000003000085a7 */ /* 0x000ea400080010ff */
[----:B--2---:R-:W-:Y:S05]  /*8e40*/  @!P0 BRA `(.L_x_180) ;  /* 0xfffffffc00f08947 */ /* 0x004fea000383ffff */
[----:B------:R-:W-:Y:S05]  /*8e50*/  BRA `(.L_x_181) ;  /* 0xffffffa000f47947 */ /* 0x000fea000383ffff */
.L_x_58:
[----:B----4-:R-:W-:-:S07]  /*8e60*/  MOV R0, UR5 ;  /* 0x0000000500007c02 */ /* 0x010fce0008000f00 */
.L_x_182:
[----:B-1----:R1:W2:Y:S02]  /*8e70*/  SYNCS.PHASECHK.TRANS64.TRYWAIT P0, [R0+URZ], R3 ;  /* 0x00000003000075a7 */ /* 0x0022a400080011ff */
[----:B--2---:R-:W-:Y:S05]  /*8e80*/  @!P0 NANOSLEEP.SYNCS 0x989680 ;  /* 0x009896800000895d */ /* 0x004fea0003900000 */
[----:B------:R-:W2:Y:S02]  /*8e90*/  @!P0 SYNCS.PHASECHK.TRANS64 P0, [R0+URZ], R3 ;  /* 0x00000003000085a7 */ /* 0x000ea400080010ff */
[----:B--2---:R-:W-:Y:S05]  /*8ea0*/  @!P0 BRA `(.L_x_182) ;  /* 0xfffffffc00f08947 */ /* 0x004fea000383ffff */
[----:B------:R-:W-:Y:S05]  /*8eb0*/  BRA `(.L_x_183) ;  /* 0xffffffa400007947 */ /* 0x000fea000383ffff */
.L_x_59:
[----:B----4-:R-:W-:-:S07]  /*8ec0*/  MOV R0, UR5 ;  /* 0x0000000500007c02 */ /* 0x010fce0008000f00 */
.L_x_184:
[----:B-1----:R1:W2:Y:S02]  /*8ed0*/  SYNCS.PHASECHK.TRANS64.TRYWAIT P0, [R0+URZ], R3 ;  /* 0x00000003000075a7 */ /* 0x0022a400080011ff */
[----:B--2---:R-:W-:Y:S05]  /*8ee0*/  @!P0 NANOSLEEP.SYNCS 0x989680 ;  /* 0x009896800000895d */ /* 0x004fea0003900000 */
[----:B------:R-:W2:Y:S02]  /*8ef0*/  @!P0 SYNCS.PHASECHK.TRANS64 P0, [R0+URZ], R3 ;  /* 0x00000003000085a7 */ /* 0x000ea400080010ff */
[----:B--2---:R-:W-:Y:S05]  /*8f00*/  @!P0 BRA `(.L_x_184) ;  /* 0xfffffffc00f08947 */ /* 0x004fea000383ffff */
[----:B------:R-:W-:Y:S05]  /*8f10*/  BRA `(.L_x_185) ;  /* 0xffffffa4000c7947 */ /* 0x000fea000383ffff */
.L_x_60:
[----:B----4-:R-:W-:-:S07]  /*8f20*/  MOV R0, UR5 ;  /* 0x0000000500007c02 */ /* 0x010fce0008000f00 */
.L_x_186:
[----:B-1----:R1:W2:Y:S02]  /*8f30*/  SYNCS.PHASECHK.TRANS64.TRYWAIT P0, [R0+URZ], R3 ;  /* 0x00000003000075a7 */ /* 0x0022a400080011ff */
[----:B--2---:R-:W-:Y:S05]  /*8f40*/  @!P0 NANOSLEEP.SYNCS 0x989680 ;  /* 0x009896800000895d */ /* 0x004fea0003900000 */
[----:B------:R-:W2:Y:S02]  /*8f50*/  @!P0 SYNCS.PHASECHK.TRANS64 P0, [R0+URZ], R3 ;  /* 0x00000003000085a7 */ /* 0x000ea400080010ff */
[----:B--2---:R-:W-:Y:S05]  /*8f60*/  @!P0 BRA `(.L_x_186) ;  /* 0xfffffffc00f08947 */ /* 0x004fea000383ffff */
[----:B------:R-:W-:Y:S05]  /*8f70*/  BRA `(.L_x_187) ;  /* 0xffffffa400187947 */ /* 0x000fea000383ffff */
.L_x_61:
[----:B----4-:R-:W-:-:S07]  /*8f80*/  MOV R0, UR5 ;  /* 0x0000000500007c02 */ /* 0x010fce0008000f00 */
.L_x_188:
[----:B-1----:R1:W2:Y:S02]  /*8f90*/  SYNCS.PHASECHK.TRANS64.TRYWAIT P0, [R0+URZ], R3 ;  /* 0x00000003000075a7 */ /* 0x0022a400080011ff */
[----:B--2---:R-:W-:Y:S05]  /*8fa0*/  @!P0 NANOSLEEP.SYNCS 0x989680 ;  /* 0x009896800000895d */ /* 0x004fea0003900000 */
[----:B------:R-:W2:Y:S02]  /*8fb0*/  @!P0 SYNCS.PHASECHK.TRANS64 P0, [R0+URZ], R3 ;  /* 0x00000003000085a7 */ /* 0x000ea400080010ff */
[----:B--2---:R-:W-:Y:S05]  /*8fc0*/  @!P0 BRA `(.L_x_188) ;  /* 0xfffffffc00f08947 */ /* 0x004fea000383ffff */
[----:B------:R-:W-:Y:S05]  /*8fd0*/  BRA `(.L_x_189) ;  /* 0xffffffa400247947 */ /* 0x000fea000383ffff */
.L_x_62:
[----:B----4-:R-:W-:-:S07]  /*8fe0*/  MOV R0, UR5 ;  /* 0x0000000500007c02 */ /* 0x010fce0008000f00 */
.L_x_190:
[----:B-1----:R1:W2:Y:S02]  /*8ff0*/  SYNCS.PHASECHK.TRANS64.TRYWAIT P0, [R0+URZ], R3 ;  /* 0x00000003000075a7 */ /* 0x0022a400080011ff */
[----:B--2---:R-:W-:Y:S05]  /*9000*/  @!P0 NANOSLEEP.SYNCS 0x989680 ;  /* 0x009896800000895d */ /* 0x004fea0003900000 */
[----:B------:R-:W2:Y:S02]  /*9010*/  @!P0 SYNCS.PHASECHK.TRANS64 P0, [R0+URZ], R3 ;  /* 0x00000003000085a7 */ /* 0x000ea400080010ff */
[----:B--2---:R-:W-:Y:S05]  /*9020*/  @!P0 BRA `(.L_x_190) ;  /* 0xfffffffc00f08947 */ /* 0x004fea000383ffff */
[----:B------:R-:W-:Y:S05]  /*9030*/  BRA `(.L_x_191) ;  /* 0xffffffa400307947 */ /* 0x000fea000383ffff */
.L_x_63:
[----:B----4-:R-:W-:-:S07]  /*9040*/  MOV R0, UR5 ;  /* 0x0000000500007c02 */ /* 0x010fce0008000f00 */
.L_x_192:
[----:B-1----:R1:W2:Y:S02]  /*9050*/  SYNCS.PHASECHK.TRANS64.TRYWAIT P0, [R0+URZ], R3 ;  /* 0x00000003000075a7 */ /* 0x0022a400080011ff */
[----:B--2---:R-:W-:Y:S05]  /*9060*/  @!P0 NANOSLEEP.SYNCS 0x989680 ;  /* 0x009896800000895d */ /* 0x004fea0003900000 */
[----:B------:R-:W2:Y:S02]  /*9070*/  @!P0 SYNCS.PHASECHK.TRANS64 P0, [R0+URZ], R3 ;  /* 0x00000003000085a7 */ /* 0x000ea400080010ff */
[----:B--2---:R-:W-:Y:S05]  /*9080*/  @!P0 BRA `(.L_x_192) ;  /* 0xfffffffc00f08947 */ /* 0x004fea000383ffff */
[----:B------:R-:W-:Y:S05]  /*9090*/  BRA `(.L_x_193) ;  /* 0xffffffa4003c7947 */ /* 0x000fea000383ffff */
.L_x_64:
[----:B----4-:R-:W-:-:S07]  /*90a0*/  MOV R0, UR5 ;  /* 0x0000000500007c02 */ /* 0x010fce0008000f00 */
.L_x_194:
[----:B-1----:R1:W2:Y:S02]  /*90b0*/  SYNCS.PHASECHK.TRANS64.TRYWAIT P0, [R0+URZ], R3 ;  /* 0x00000003000075a7 */ /* 0x0022a400080011ff */
[----:B--2---:R-:W-:Y:S05]  /*90c0*/  @!P0 NANOSLEEP.SYNCS 0x989680 ;  /* 0x009896800000895d */ /* 0x004fea0003900000 */
[----:B------:R-:W2:Y:S02]  /*90d0*/  @!P0 SYNCS.PHASECHK.TRANS64 P0, [R0+URZ], R3 ;  /* 0x00000003000085a7 */ /* 0x000ea400080010ff */
[----:B--2---:R-:W-:Y:S05]  /*90e0*/  @!P0 BRA `(.L_x_194) ;  /* 0xfffffffc00f08947 */ /* 0x004fea000383ffff */
[----:B------:R-:W-:Y:S05]  /*90f0*/  BRA `(.L_x_195) ;  /* 0xffffffa400487947 */ /* 0x000fea000383ffff */
.L_x_65:
[----:B----4-:R-:W-:-:S07]  /*9100*/  MOV R0, UR5 ;  /* 0x0000000500007c02 */ /* 0x010fce0008000f00 */
.L_x_196:
[----:B-1----:R1:W2:Y:S02]  /*9110*/  SYNCS.PHASECHK.TRANS64.TRYWAIT P0, [R0+URZ], R3 ;  /* 0x00000003000075a7 */ /* 0x0022a400080011ff */
[----:B--2---:R-:W-:Y:S05]  /*9120*/  @!P0 NANOSLEEP.SYNCS 0x989680 ;  /* 0x009896800000895d */ /* 0x004fea0003900000 */
[----:B------:R-:W2:Y:S02]  /*9130*/  @!P0 SYNCS.PHASECHK.TRANS64 P0, [R0+URZ], R3 ;  /* 0x00000003000085a7 */ /* 0x000ea400080010ff */
[----:B--2---:R-:W-:Y:S05]  /*9140*/  @!P0 BRA `(.L_x_196) ;  /* 0xfffffffc00f08947 */ /* 0x004fea000383ffff */
[----:B------:R-:W-:Y:S05]  /*9150*/  BRA `(.L_x_197) ;  /* 0xffffffa400547947 */ /* 0x000fea000383ffff */
.L_x_66:
[----:B----4-:R-:W-:-:S07]  /*9160*/  MOV R0, UR5 ;  /* 0x0000000500007c02 */ /* 0x010fce0008000f00 */
.L_x_198:
[----:B-1----:R1:W2:Y:S02]  /*9170*/  SYNCS.PHASECHK.TRANS64.TRYWAIT P0, [R0+URZ], R3 ;  /* 0x00000003000075a7 */ /* 0x0022a400080011ff */
[----:B--2---:R-:W-:Y:S05]  /*9180*/  @!P0 NANOSLEEP.SYNCS 0x989680 ;  /* 0x009896800000895d */ /* 0x004fea0003900000 */
[----:B------:R-:W2:Y:S02]  /*9190*/  @!P0 SYNCS.PHASECHK.TRANS64 P0, [R0+URZ], R3 ;  /* 0x00000003000085a7 */ /* 0x000ea400080010ff */
[----:B--2---:R-:W-:Y:S05]  /*91a0*/  @!P0 BRA `(.L_x_198) ;  /* 0xfffffffc00f08947 */ /* 0x004fea000383ffff */
[----:B------:R-:W-:Y:S05]  /*91b0*/  BRA `(.L_x_199) ;  /* 0xffffffa400607947 */ /* 0x000fea000383ffff */
.L_x_67:
[----:B----4-:R-:W-:-:S07]  /*91c0*/  MOV R0, UR5 ;  /* 0x0000000500007c02 */ /* 0x010fce0008000f00 */
.L_x_200:
[----:B-1----:R1:W2:Y:S02]  /*91d0*/  SYNCS.PHASECHK.TRANS64.TRYWAIT P0, [R0+URZ], R3 ;  /* 0x00000003000075a7 */ /* 0x0022a400080011ff */
[----:B--2---:R-:W-:Y:S05]  /*91e0*/  @!P0 NANOSLEEP.SYNCS 0x989680 ;  /* 0x009896800000895d */ /* 0x004fea0003900000 */
[----:B------:R-:W2:Y:S02]  /*91f0*/  @!P0 SYNCS.PHASECHK.TRANS64 P0, [R0+URZ], R3 ;  /* 0x00000003000085a7 */ /* 0x000ea400080010ff */
[----:B--2---:R-:W-:Y:S05]  /*9200*/  @!P0 BRA `(.L_x_200) ;  /* 0xfffffffc00f08947 */ /* 0x004fea000383ffff */
[----:B------:R-:W-:Y:S05]  /*9210*/  BRA `(.L_x_201) ;  /* 0xffffffa4006c7947 */ /* 0x000fea000383ffff */
.L_x_68:
[----:B----4-:R-:W-:-:S07]  /*9220*/  MOV R0, UR5 ;  /* 0x0000000500007c02 */ /* 0x010fce0008000f00 */
.L_x_202:
[----:B-1----:R1:W2:Y:S02]  /*9230*/  SYNCS.PHASECHK.TRANS64.TRYWAIT P0, [R0+URZ], R3 ;  /* 0x00000003000075a7 */ /* 0x0022a400080011ff */
[----:B--2---:R-:W-:Y:S05]  /*9240*/  @!P0 NANOSLEEP.SYNCS 0x989680 ;  /* 0x009896800000895d */ /* 0x004fea0003900000 */
[----:B------:R-:W2:Y:S02]  /*9250*/  @!P0 SYNCS.PHASECHK.TRANS64 P0, [R0+URZ], R3 ;  /* 0x00000003000085a7 */ /* 0x000ea400080010ff */
[----:B--2---:R-:W-:Y:S05]  /*9260*/  @!P0 BRA `(.L_x_202) ;  /* 0xfffffffc00f08947 */ /* 0x004fea000383ffff */
[----:B------:R-:W-:Y:S05]  /*9270*/  BRA `(.L_x_203) ;  /* 0xffffffa400787947 */ /* 0x000fea000383ffff */
.L_x_69:
[----:B----4-:R-:W-:-:S07]  /*9280*/  MOV R0, UR5 ;  /* 0x0000000500007c02 */ /* 0x010fce0008000f00 */
.L_x_204:
[----:B-1----:R1:W2:Y:S02]  /*9290*/  SYNCS.PHASECHK.TRANS64.TRYWAIT P0, [R0+URZ], R3 ;  /* 0x00000003000075a7 */ /* 0x0022a400080011ff */
[----:B--2---:R-:W-:Y:S05]  /*92a0*/  @!P0 NANOSLEEP.SYNCS 0x989680 ;  /* 0x009896800000895d */ /* 0x004fea0003900000 */
[----:B------:R-:W2:Y:S02]  /*92b0*/  @!P0 SYNCS.PHASECHK.TRANS64 P0, [R0+URZ], R3 ;  /* 0x00000003000085a7 */ /* 0x000ea400080010ff */
[----:B--2---:R-:W-:Y:S05]  /*92c0*/  @!P0 BRA `(.L_x_204) ;  /* 0xfffffffc00f08947 */ /* 0x004fea000383ffff */
[----:B------:R-:W-:Y:S05]  /*92d0*/  BRA `(.L_x_205) ;  /* 0xffffffa400847947 */ /* 0x000fea000383ffff */
.L_x_72:
[----:B-1----:R1:W2:Y:S02]  /*92e0*/  SYNCS.PHASECHK.TRANS64.TRYWAIT P0, [R0+URZ+0x2b0], R5 ;  /* 0x0002b005000075a7 */ /* 0x0022a400080011ff */
[----:B--2---:R-:W-:Y:S05]  /*92f0*/  @!P0 NANOSLEEP.SYNCS 0x989680 ;  /* 0x009896800000895d */ /* 0x004fea0003900000 */
[----:B------:R-:W2:Y:S02]  /*9300*/  @!P0 SYNCS.PHASECHK.TRANS64 P0, [R0+URZ+0x2b0], R5 ;  /* 0x0002b005000085a7 */ /* 0x000ea400080010ff */
[----:B--2---:R-:W-:Y:S05]  /*9310*/  @!P0 BRA `(.L_x_72) ;  /* 0xfffffffc00f08947 */ /* 0x004fea000383ffff */
[----:B------:R-:W-:Y:S05]  /*9320*/  BRA `(.L_x_206) ;  /* 0xffffffa400e07947 */ /* 0x000fea000383ffff */
.L_x_73:
[----:B------:R-:W-:-:S07]  /*9330*/  MOV R0, UR5 ;  /* 0x0000000500007c02 */ /* 0x000fce0008000f00 */
.L_x_207:
[----:B-1----:R1:W2:Y:S02]  /*9340*/  SYNCS.PHASECHK.TRANS64.TRYWAIT P0, [R0+URZ+0x260], R5 ;  /* 0x00026005000075a7 */ /* 0x0022a400080011ff */
[----:B--2---:R-:W-:Y:S05]  /*9350*/  @!P0 NANOSLEEP.SYNCS 0x989680 ;  /* 0x009896800000895d */ /* 0x004fea0003900000 */
[----:B------:R-:W2:Y:S02]  /*9360*/  @!P0 SYNCS.PHASECHK.TRANS64 P0, [R0+URZ+0x260], R5 ;  /* 0x00026005000085a7 */ /* 0x000ea400080010ff */
[----:B--2---:R-:W-:Y:S05]  /*9370*/  @!P0 BRA `(.L_x_207) ;  /* 0xfffffffc00f08947 */ /* 0x004fea000383ffff */
[----:B------:R-:W-:Y:S05]  /*9380*/  BRA `(.L_x_208) ;  /* 0xffffffa400f07947 */ /* 0x000fea000383ffff */
.L_x_74:
[----:B-1----:R1:W2:Y:S02]  /*9390*/  SYNCS.PHASECHK.TRANS64.TRYWAIT P1, [R0+URZ+0x250], R5 ;  /* 0x00025005000075a7 */ /* 0x0022a400080211ff */
[----:B--2---:R-:W-:Y:S05]  /*93a0*/  @!P1 NANOSLEEP.SYNCS 0x989680 ;  /* 0x009896800000995d */ /* 0x004fea0003900000 */
[----:B------:R-:W2:Y:S02]  /*93b0*/  @!P1 SYNCS.PHASECHK.TRANS64 P1, [R0+URZ+0x250], R5 ;  /* 0x00025005000095a7 */ /* 0x000ea400080210ff */
[----:B--2---:R-:W-:Y:S05]  /*93c0*/  @!P1 BRA `(.L_x_74) ;  /* 0xfffffffc00f09947 */ /* 0x004fea000383ffff */
[----:B------:R-:W-:Y:S05]  /*93d0*/  BRA `(.L_x_209) ;  /* 0xffffffa800207947 */ /* 0x000fea000383ffff */
.L_x_77:
[----:B------:R-:W-:-:S07]  /*93e0*/  MOV R0, UR5 ;  /* 0x0000000500007c02 */ /* 0x000fce0008000f00 */
.L_x_210:
[----:B-1----:R1:W2:Y:S02]  /*93f0*/  SYNCS.PHASECHK.TRANS64.TRYWAIT P0, [R0+URZ+0x260], R3 ;  /* 0x00026003000075a7 */ /* 0x0022a400080011ff */
[----:B--2---:R-:W-:Y:S05]  /*9400*/  @!P0 NANOSLEEP.SYNCS 0x989680 ;  /* 0x009896800000895d */ /* 0x004fea0003900000 */
[----:B------:R-:W2:Y:S02]  /*9410*/  @!P0 SYNCS.PHASECHK.TRANS64 P0, [R0+URZ+0x260], R3 ;  /* 0x00026003000085a7 */ /* 0x000ea400080010ff */
[----:B--2---:R-:W-:Y:S05]  /*9420*/  @!P0 BRA `(.L_x_210) ;  /* 0xfffffffc00f08947 */ /* 0x004fea000383ffff */
[----:B------:R-:W-:Y:S05]  /*9430*/  BRA `(.L_x_76) ;  /* 0xffffffa800747947 */ /* 0x000fea000383ffff */
.L_x_84:
[----:B-1----:R1:W2:Y:S02]  /*9440*/  SYNCS.PHASECHK.TRANS64.TRYWAIT P1, [R0+URZ+0x250], R5 ;  /* 0x00025005000075a7 */ /* 0x0022a400080211ff */
[----:B--2---:R-:W-:Y:S05]  /*9450*/  @!P1 NANOSLEEP.SYNCS 0x989680 ;  /* 0x009896800000995d */ /* 0x004fea0003900000 */
[----:B------:R-:W2:Y:S02]  /*9460*/  @!P1 SYNCS.PHASECHK.TRANS64 P1, [R0+URZ+0x250], R5 ;  /* 0x00025005000095a7 */ /* 0x000ea400080210ff */
[----:B--2---:R-:W-:Y:S05]  /*9470*/  @!P1 BRA `(.L_x_84) ;  /* 0xfffffffc00f09947 */ /* 0x004fea000383ffff */
[----:B------:R-:W-:Y:S05]  /*9480*/  BRA `(.L_x_211) ;  /* 0xffffffac00cc7947 */ /* 0x000fea000383ffff */
.L_x_85:
[----:B------:R-:W-:-:S07]  /*9490*/  MOV R3, UR9 ;  /* 0x0000000900037c02 */ /* 0x000fce0008000f00 */
.L_x_212:
[----:B-1----:R1:W2:Y:S02]  /*94a0*/  SYNCS.PHASECHK.TRANS64.TRYWAIT P0, [R3+URZ+0x290], R0 ;  /* 0x00029000030075a7 */ /* 0x0022a400080011ff */
[----:B--2---:R-:W-:Y:S05]  /*94b0*/  @!P0 NANOSLEEP.SYNCS 0x989680 ;  /* 0x009896800000895d */ /* 0x004fea0003900000 */
[----:B------:R-:W2:Y:S02]  /*94c0*/  @!P0 SYNCS.PHASECHK.TRANS64 P0, [R3+URZ+0x290], R0 ;  /* 0x00029000030085a7 */ /* 0x000ea400080010ff */
[----:B--2---:R-:W-:Y:S05]  /*94d0*/  @!P0 BRA `(.L_x_212) ;  /* 0xfffffffc00f08947 */ /* 0x004fea000383ffff */
[----:B------:R-:W-:Y:S05]  /*94e0*/  BRA `(.L_x_213) ;  /* 0xffffffb000007947 */ /* 0x000fea000383ffff */
.L_x_88:
[----:B------:R-:W-:Y:S07]  /*94f0*/  MOV R0, UR7 ;  /* 0x0000000700007c02 */ /* 0x000fee0008000f00 */
.L_x_214:
[----:B-1----:R1:W2:Y:S02]  /*9500*/  SYNCS.PHASECHK.TRANS64.TRYWAIT P0, [R0+URZ], R3 ;  /* 0x00000003000075a7 */ /* 0x0022a400080011ff */
[----:B--2---:R-:W-:Y:S05]  /*9510*/  @!P0 NANOSLEEP.SYNCS 0x989680 ;  /* 0x009896800000895d */ /* 0x004fea0003900000 */
[----:B------:R-:W2:Y:S02]  /*9520*/  @!P0 SYNCS.PHASECHK.TRANS64 P0, [R0+URZ], R3 ;  /* 0x00000003000085a7 */ /* 0x000ea400080010ff */
[----:B--2---:R-:W-:Y:S05]  /*9530*/  @!P0 BRA `(.L_x_214) ;  /* 0xfffffffc00f08947 */ /* 0x004fea000383ffff */
[----:B------:R-:W-:Y:S05]  /*9540*/  BRA `(.L_x_87) ;  /* 0xffffffb000387947 */ /* 0x000fea000383ffff */
.L_x_91:
[----:B------:R-:W-:-:S07]  /*9550*/  MOV R0, UR5 ;  /* 0x0000000500007c02 */ /* 0x000fce0008000f00 */
.L_x_215:
[----:B--2---:R2:W3:Y:S02]  /*9560*/  SYNCS.PHASECHK.TRANS64.TRYWAIT P0, [R0+URZ], R3 ;  /* 0x00000003000075a7 */ /* 0x0044e400080011ff */
[----:B---3--:R-:W-:Y:S05]  /*9570*/  @!P0 NANOSLEEP.SYNCS 0x989680 ;  /* 0x009896800000895d */ /* 0x008fea0003900000 */
[----:B------:R-:W3:Y:S02]  /*9580*/  @!P0 SYNCS.PHASECHK.TRANS64 P0, [R0+URZ], R3 ;  /* 0x00000003000085a7 */ /* 0x000ee400080010ff */
[----:B---3--:R-:W-:Y:S05]  /*9590*/  @!P0 BRA `(.L_x_215) ;  /* 0xfffffffc00f08947 */ /* 0x008fea000383ffff */
[----:B------:R-:W-:Y:S05]  /*95a0*/  BRA `(.L_x_216) ;  /* 0xffffffb000d87947 */ /* 0x000fea000383ffff */
.L_x_92:
[----:B------:R-:W-:-:S07]  /*95b0*/  MOV R0, UR5 ;  /* 0x0000000500007c02 */ /* 0x000fce0008000f00 */
.L_x_217:
[----:B--2---:R2:W3:Y:S02]  /*95c0*/  SYNCS.PHASECHK.TRANS64.TRYWAIT P0, [R0+URZ], R3 ;  /* 0x00000003000075a7 */ /* 0x0044e400080011ff */
[----:B---3--:R-:W-:Y:S05]  /*95d0*/  @!P0 NANOSLEEP.SYNCS 0x989680 ;  /* 0x009896800000895d */ /* 0x008fea0003900000 */
[----:B------:R-:W3:Y:S02]  /*95e0*/  @!P0 SYNCS.PHASECHK.TRANS64 P0, [R0+URZ], R3 ;  /* 0x00000003000085a7 */ /* 0x000ee400080010ff */
[----:B---3--:R-:W-:Y:S05]  /*95f0*/  @!P0 BRA `(.L_x_217) ;  /* 0xfffffffc00f08947 */ /* 0x008fea000383ffff */
[----:B------:R-:W-:Y:S05]  /*9600*/  BRA `(.L_x_218) ;  /* 0xffffffb000e47947 */ /* 0x000fea000383ffff */
.L_x_93:
[----:B------:R-:W-:-:S07]  /*9610*/  MOV R0, UR5 ;  /* 0x0000000500007c02 */ /* 0x000fce0008000f00 */
.L_x_219:
[----:B--2---:R2:W3:Y:S02]  /*9620*/  SYNCS.PHASECHK.TRANS64.TRYWAIT P0, [R0+URZ], R3 ;  /* 0x00000003000075a7 */ /* 0x0044e400080011ff */
[----:B---3--:R-:W-:Y:S05]  /*9630*/  @!P0 NANOSLEEP.SYNCS 0x989680 ;  /* 0x009896800000895d */ /* 0x008fea0003900000 */
[----:B------:R-:W3:Y:S02]  /*9640*/  @!P0 SYNCS.PHASECHK.TRANS64 P0, [R0+URZ], R3 ;  /* 0x00000003000085a7 */ /* 0x000ee400080010ff */
[----:B---3--:R-:W-:Y:S05]  /*9650*/  @!P0 BRA `(.L_x_219) ;  /* 0xfffffffc00f08947 */ /* 0x008fea000383ffff */
[----:B------:R-:W-:Y:S05]  /*9660*/  BRA `(.L_x_220) ;  /* 0xffffffb000f07947 */ /* 0x000fea000383ffff */
.L_x_94:
[----:B------:R-:W-:-:S07]  /*9670*/  MOV R0, UR7 ;  /* 0x0000000700007c02 */ /* 0x000fce0008000f00 */
.L_x_221:
[----:B--2---:R2:W3:Y:S02]  /*9680*/  SYNCS.PHASECHK.TRANS64.TRYWAIT P0, [R0+URZ], R3 ;  /* 0x00000003000075a7 */ /* 0x0044e400080011ff */
[----:B---3--:R-:W-:Y:S05]  /*9690*/  @!P0 NANOSLEEP.SYNCS 0x989680 ;  /* 0x009896800000895d */ /* 0x008fea0003900000 */
[----:B------:R-:W3:Y:S02]  /*96a0*/  @!P0 SYNCS.PHASECHK.TRANS64 P0, [R0+URZ], R3 ;  /* 0x00000003000085a7 */ /* 0x000ee400080010ff */
[----:B---3--:R-:W-:Y:S05]  /*96b0*/  @!P0 BRA `(.L_x_221) ;  /* 0xfffffffc00f08947 */ /* 0x008fea000383ffff */
[----:B------:R-:W-:Y:S05]  /*96c0*/  BRA `(.L_x_222) ;  /* 0xffffffb000fc7947 */ /* 0x000fea000383ffff */
.L_x_99:
[----:B--2---:R2:W3:Y:S02]  /*96d0*/  SYNCS.PHASECHK.TRANS64.TRYWAIT P0, [R0+URZ+0x250], R3 ;  /* 0x00025003000075a7 */ /* 0x0044e400080011ff */
[----:B---3--:R-:W-:Y:S05]  /*96e0*/  @!P0 NANOSLEEP.SYNCS 0x989680 ;  /* 0x009896800000895d */ /* 0x008fea0003900000 */
[----:B------:R-:W3:Y:S02]  /*96f0*/  @!P0 SYNCS.PHASECHK.TRANS64 P0, [R0+URZ+0x250], R3 ;  /* 0x00025003000085a7 */ /* 0x000ee400080010ff */
[----:B---3--:R-:W-:Y:S05]  /*9700*/  @!P0 BRA `(.L_x_99) ;  /* 0xfffffffc00f08947 */ /* 0x008fea000383ffff */
[----:B------:R-:W-:Y:S05]  /*9710*/  BRA `(.L_x_223) ;  /* 0xffffffb800007947 */ /* 0x000fea000383ffff */
.L_x_102:
[----:B------:R-:W-:Y:S07]  /*9720*/  MOV R0, UR7 ;  /* 0x0000000700007c02 */ /* 0x000fee0008000f00 */
.L_x_224:
[----:B--2---:R2:W3:Y:S02]  /*9730*/  SYNCS.PHASECHK.TRANS64.TRYWAIT P0, [R0+URZ+0x248], R3 ;  /* 0x00024803000075a7 */ /* 0x0044e400080011ff */
[----:B---3--:R-:W-:Y:S05]  /*9740*/  @!P0 NANOSLEEP.SYNCS 0x989680 ;  /* 0x009896800000895d */ /* 0x008fea0003900000 */
[----:B------:R-:W3:Y:S02]  /*9750*/  @!P0 SYNCS.PHASECHK.TRANS64 P0, [R0+URZ+0x248], R3 ;  /* 0x00024803000085a7 */ /* 0x000ee400080010ff */
[----:B---3--:R-:W-:Y:S05]  /*9760*/  @!P0 BRA `(.L_x_224) ;  /* 0xfffffffc00f08947 */ /* 0x008fea000383ffff */
[----:B------:R-:W-:Y:S05]  /*9770*/  BRA `(.L_x_101) ;  /* 0xffffffb800e07947 */ /* 0x000fea000383ffff */
.L_x_105:
[----:B--2---:R-:W-:Y:S07]  /*9780*/  MOV R3, UR7 ;  /* 0x0000000700037c02 */ /* 0x004fee0008000f00 */
.L_x_225:
[----:B-1----:R1:W2:Y:S02]  /*9790*/  SYNCS.PHASECHK.TRANS64.TRYWAIT P0, [R3+URZ+0x230], R12 ;  /* 0x0002300c030075a7 */ /* 0x0022a400080011ff */
[----:B--2---:R-:W-:Y:S05]  /*97a0*/  @!P0 NANOSLEEP.SYNCS 0x989680 ;  /* 0x009896800000895d */ /* 0x004fea0003900000 */
[----:B------:R-:W2:Y:S02]  /*97b0*/  @!P0 SYNCS.PHASECHK.TRANS64 P0, [R3+URZ+0x230], R12 ;  /* 0x0002300c030085a7 */ /* 0x000ea400080010ff */
[----:B--2---:R-:W-:Y:S05]  /*97c0*/  @!P0 BRA `(.L_x_225) ;  /* 0xfffffffc00f08947 */ /* 0x004fea000383ffff */
[----:B------:R-:W-:Y:S05]  /*97d0*/  BRA `(.L_x_226) ;  /* 0xffffffbc00587947 */ /* 0x000fea000383ffff */
.L_x_106:
[----:B------:R-:W-:Y:S07]  /*97e0*/  MOV R3, UR7 ;  /* 0x0000000700037c02 */ /* 0x000fee0008000f00 */
.L_x_227:
[----:B-1----:R1:W2:Y:S02]  /*97f0*/  SYNCS.PHASECHK.TRANS64.TRYWAIT P0, [R3+URZ+0x238], R12 ;  /* 0x0002380c030075a7 */ /* 0x0022a400080011ff */
[----:B--2---:R-:W-:Y:S05]  /*9800*/  @!P0 NANOSLEEP.SYNCS 0x989680 ;  /* 0x009896800000895d */ /* 0x004fea0003900000 */
[----:B------:R-:W2:Y:S02]  /*9810*/  @!P0 SYNCS.PHASECHK.TRANS64 P0, [R3+URZ+0x238], R12 ;  /* 0x0002380c030085a7 */ /* 0x000ea400080010ff */
[----:B--2---:R-:W-:Y:S05]  /*9820*/  @!P0 BRA `(.L_x_227) ;  /* 0xfffffffc00f08947 */ /* 0x004fea000383ffff */
[----:B------:R-:W-:Y:S05]  /*9830*/  BRA `(.L_x_228) ;  /* 0xffffffbc00d87947 */ /* 0x000fea000383ffff */
.L_x_108:
[----:B------:R-:W-:-:S07]  /*9840*/  MOV R0, UR7 ;  /* 0x0000000700007c02 */ /* 0x000fce0008000f00 */
.L_x_229:
[----:B-1----:R1:W3:Y:S02]  /*9850*/  SYNCS.PHASECHK.TRANS64.TRYWAIT P0, [R0+URZ+0x230], R3 ;  /* 0x00023003000075a7 */ /* 0x0022e400080011ff */
[----:B---3--:R-:W-:Y:S05]  /*9860*/  @!P0 NANOSLEEP.SYNCS 0x989680 ;  /* 0x009896800000895d */ /* 0x008fea0003900000 */
[----:B------:R-:W3:Y:S02]  /*9870*/  @!P0 SYNCS.PHASECHK.TRANS64 P0, [R0+URZ+0x230], R3 ;  /* 0x00023003000085a7 */ /* 0x000ee400080010ff */
[----:B---3--:R-:W-:Y:S05]  /*9880*/  @!P0 BRA `(.L_x_229) ;  /* 0xfffffffc00f08947 */ /* 0x008fea000383ffff */
[----:B------:R-:W-:Y:S05]  /*9890*/  BRA `(.L_x_230) ;  /* 0xffffffc000487947 */ /* 0x000fea000383ffff */
.L_x_110:
[----:B--2---:R2:W4:Y:S02]  /*98a0*/  SYNCS.PHASECHK.TRANS64.TRYWAIT P0, [R0+URZ+0x250], R3 ;  /* 0x00025003000075a7 */ /* 0x00452400080011ff */
[----:B----4-:R-:W-:Y:S05]  /*98b0*/  @!P0 NANOSLEEP.SYNCS 0x989680 ;  /* 0x009896800000895d */ /* 0x010fea0003900000 */
[----:B------:R-:W4:Y:S02]  /*98c0*/  @!P0 SYNCS.PHASECHK.TRANS64 P0, [R0+URZ+0x250], R3 ;  /* 0x00025003000085a7 */ /* 0x000f2400080010ff */
[----:B----4-:R-:W-:Y:S05]  /*98d0*/  @!P0 BRA `(.L_x_110) ;  /* 0xfffffffc00f08947 */ /* 0x010fea000383ffff */
[----:B------:R-:W-:Y:S05]  /*98e0*/  BRA `(.L_x_231) ;  /* 0xffffffc400147947 */ /* 0x000fea000383ffff */
.L_x_121:
[----:B-1----:R1:W3:Y:S02]  /*98f0*/  SYNCS.PHASECHK.TRANS64.TRYWAIT P1, [R0+URZ+0x220], R3 ;  /* 0x00022003000075a7 */ /* 0x0022e400080211ff */
[----:B---3--:R-:W-:Y:S05]  /*9900*/  @!P1 NANOSLEEP.SYNCS 0x989680 ;  /* 0x009896800000995d */ /* 0x008fea0003900000 */
[----:B------:R-:W3:Y:S02]  /*9910*/  @!P1 SYNCS.PHASECHK.TRANS64 P1, [R0+URZ+0x220], R3 ;  /* 0x00022003000095a7 */ /* 0x000ee400080210ff */
[----:B---3--:R-:W-:Y:S05]  /*9920*/  @!P1 BRA `(.L_x_121) ;  /* 0xfffffffc00f09947 */ /* 0x008fea000383ffff */
[----:B------:R-:W-:Y:S05]  /*9930*/  BRA `(.L_x_120) ;  /* 0xffffffd0002c7947 */ /* 0x000fea000383ffff */
.L_x_123:
[----:B-1----:R1:W4:Y:S02]  /*9940*/  SYNCS.PHASECHK.TRANS64.TRYWAIT P0, [R113+URZ+0x270], R2 ;  /* 0x00027002710075a7 */ /* 0x00232400080011ff */
[----:B----4-:R-:W-:Y:S05]  /*9950*/  @!P0 NANOSLEEP.SYNCS 0x989680 ;  /* 0x009896800000895d */ /* 0x010fea0003900000 */
[----:B------:R-:W4:Y:S02]  /*9960*/  @!P0 SYNCS.PHASECHK.TRANS64 P0, [R113+URZ+0x270], R2 ;  /* 0x00027002710085a7 */ /* 0x000f2400080010ff */
[----:B----4-:R-:W-:Y:S05]  /*9970*/  @!P0 BRA `(.L_x_123) ;  /* 0xfffffffc00f08947 */ /* 0x010fea000383ffff */
[----:B------:R-:W-:Y:S05]  /*9980*/  BRA `(.L_x_122) ;  /* 0xffffffd000807947 */ /* 0x000fea000383ffff */
.L_x_131:
[----:B--2---:R2:W3:Y:S02]  /*9990*/  SYNCS.PHASECHK.TRANS64.TRYWAIT P0, [R32+URZ+0x220], R3 ;  /* 0x00022003200075a7 */ /* 0x0044e400080011ff */
[----:B---3--:R-:W-:Y:S05]  /*99a0*/  @!P0 NANOSLEEP.SYNCS 0x989680 ;  /* 0x009896800000895d */ /* 0x008fea0003900000 */
[----:B------:R-:W3:Y:S02]  /*99b0*/  @!P0 SYNCS.PHASECHK.TRANS64 P0, [R32+URZ+0x220], R3 ;  /* 0x00022003200085a7 */ /* 0x000ee400080010ff */
[----:B---3--:R-:W-:Y:S05]  /*99c0*/  @!P0 BRA `(.L_x_131) ;  /* 0xfffffffc00f08947 */ /* 0x008fea000383ffff */
[----:B------:R-:W-:Y:S05]  /*99d0*/  BRA `(.L_x_130) ;  /* 0xffffffdc00707947 */ /* 0x000fea000383ffff */
        .weak           $__internal_0_$__cuda_sm10x_tcgen05_guardrail_trap_col_being_dealloced_not_returned_by_alloc
        .type           $__internal_0_$__cuda_sm10x_tcgen05_guardrail_trap_col_being_dealloced_not_returned_by_alloc,@function
        .size           $__internal_0_$__cuda_sm10x_tcgen05_guardrail_trap_col_being_dealloced_not_returned_by_alloc,($__internal_1_$__cuda_sm10x_tcgen05_guardrail_trap_phase_invalid_during_alloc - $__internal_0_$__cuda_sm10x_tcgen05_guardrail_trap_col_being_dealloced_not_returned_by_alloc)
$__internal_0_$__cuda_sm10x_tcgen05_guardrail_trap_col_being_dealloced_not_returned_by_alloc:
[----:B------:R-:W-:Y:S05]  /*99e0*/  BPT.TRAP 0x1 ;  /* 0x000000040000795c */ /* 0x000fea0000300000 */
[----:B------:R-:W-:-:S04]  /*99f0*/  HFMA2 R3, -RZ, RZ, 0, 0 ;  /* 0x00000000ff037431 */ /* 0x000fc800000001ff */
[----:B------:R-:W-:Y:S05]  /*9a00*/  RET.REL.NODEC R2 `(_ZN7cutlass13device_kernelINS_4gemm6kernel13GemmUniversalIN4cute5tupleIJiiiiEEENS1_10collective13CollectiveMmaINS1_35MainloopSm100TmaUmmaWarpSpecializedILi34ELi2ELi4ENS5_IJNS4_1CILi1EEESB_SB_EEEEENS5_IJNSA_ILi64EEENSA_ILi128EEENSA_ILi32EEEEEENS_12float_e4m3_tENS5_IJlSB_lEEESI_SJ_NS4_8TiledMMAINS4_8MMA_AtomIJNS4_10MMA_TraitsINS4_19SM100_MMA_F8F6F4_SSEJSI_SI_fSE_SF_NS4_17integral_constantINS4_4UMMA5MajorELSQ_0EEESR_NSO_INSP_7ScaleInELSS_0EEEST_EEEEEENS4_6LayoutISC_NS5_IJNSA_ILi0EEESX_SX_EEEEENS5_IJNS4_10UnderscoreES10_S10_EEEEENS4_13SM90_TMA_LOADENS4_14ComposedLayoutINS4_7SwizzleILi1ELi4ELi3EEENS4_18smem_ptr_flag_bitsILi8EEENSW_INS5_IJNSA_ILi8EEESG_EEENS5_IJSG_SB_EEEEEEEvNS4_8identityES13_S1D_vS1E_EENS_8epilogue10collective18CollectiveEpilogueINS1G_23Sm100TmaWarpSpecializedILi2ELi2ELi32ELb0ELb0EEEJSH_NS5_IJNSW_ISE_SB_EES1L_EEESI_SJ_SI_SJ_NS1G_6fusion15FusionCallbacksIS1K_NS1N_17LinearCombinationISI_fSI_fLNS_15FloatRoundStyleE2EEESH_S1M_JEEENS4_5SM1004TMEM4LOAD26SM100_TMEM_LOAD_16dp32b32xES13_NS14_INS15_ILi2ELi4ELi3EEES18_NSW_INS5_IJS19_SE_EEENS5_IJSE_SB_EEEEEEENS4_39AutoVectorizingCopyWithAssumedAlignmentILi128EEENS4_14SM90_TMA_STOREES21_S23_S23_EEEvvEEEEvNT_6ParamsE) ;  /* 0xffffff64027c7950 */ /* 0x000fea0003c3ffff */
        .weak           $__internal_1_$__cuda_sm10x_tcgen05_guardrail_trap_phase_invalid_during_alloc
        .type           $__internal_1_$__cuda_sm10x_tcgen05_guardrail_trap_phase_invalid_during_alloc,@function
        .size           $__internal_1_$__cuda_sm10x_tcgen05_guardrail_trap_phase_invalid_during_alloc,($__internal_2_$__cuda_sm10x_tcgen05_guardrail_trap_unallocated_columns_being_dealloced - $__internal_1_$__cuda_sm10x_tcgen05_guardrail_trap_phase_invalid_during_alloc)
$__internal_1_$__cuda_sm10x_tcgen05_guardrail_trap_phase_invalid_during_alloc:
[----:B------:R-:W-:Y:S05]  /*9a10*/  BPT.TRAP 0x1 ;  /* 0x000000040000795c */ /* 0x000fea0000300000 */
[----:B------:R-:W-:-:S04]  /*9a20*/  MOV R3, 0x0 ;  /* 0x0000000000037802 */ /* 0x000fc80000000f00 */
[----:B------:R-:W-:Y:S05]  /*9a30*/  RET.REL.NODEC R2 `(_ZN7cutlass13device_kernelINS_4gemm6kernel13GemmUniversalIN4cute5tupleIJiiiiEEENS1_10collective13CollectiveMmaINS1_35MainloopSm100TmaUmmaWarpSpecializedILi34ELi2ELi4ENS5_IJNS4_1CILi1EEESB_SB_EEEEENS5_IJNSA_ILi64EEENSA_ILi128EEENSA_ILi32EEEEEENS_12float_e4m3_tENS5_IJlSB_lEEESI_SJ_NS4_8TiledMMAINS4_8MMA_AtomIJNS4_10MMA_TraitsINS4_19SM100_MMA_F8F6F4_SSEJSI_SI_fSE_SF_NS4_17integral_constantINS4_4UMMA5MajorELSQ_0EEESR_NSO_INSP_7ScaleInELSS_0EEEST_EEEEEENS4_6LayoutISC_NS5_IJNSA_ILi0EEESX_SX_EEEEENS5_IJNS4_10UnderscoreES10_S10_EEEEENS4_13SM90_TMA_LOADENS4_14ComposedLayoutINS4_7SwizzleILi1ELi4ELi3EEENS4_18smem_ptr_flag_bitsILi8EEENSW_INS5_IJNSA_ILi8EEESG_EEENS5_IJSG_SB_EEEEEEEvNS4_8identityES13_S1D_vS1E_EENS_8epilogue10collective18CollectiveEpilogueINS1G_23Sm100TmaWarpSpecializedILi2ELi2ELi32ELb0ELb0EEEJSH_NS5_IJNSW_ISE_SB_EES1L_EEESI_SJ_SI_SJ_NS1G_6fusion15FusionCallbacksIS1K_NS1N_17LinearCombinationISI_fSI_fLNS_15FloatRoundStyleE2EEESH_S1M_JEEENS4_5SM1004TMEM4LOAD26SM100_TMEM_LOAD_16dp32b32xES13_NS14_INS15_ILi2ELi4ELi3EEES18_NSW_INS5_IJS19_SE_EEENS5_IJSE_SB_EEEEEEENS4_39AutoVectorizingCopyWithAssumedAlignmentILi128EEENS4_14SM90_TMA_STOREES21_S23_S23_EEEvvEEEEvNT_6ParamsE) ;  /* 0xffffff6402707950 */ /* 0x000fea0003c3ffff */
        .weak           $__internal_2_$__cuda_sm10x_tcgen05_guardrail_trap_unallocated_columns_being_dealloced
        .type           $__internal_2_$__cuda_sm10x_tcgen05_guardrail_trap_unallocated_columns_being_dealloced,@function
        .size           $__internal_2_$__cuda_sm10x_tcgen05_guardrail_trap_unallocated_columns_being_dealloced,(.L_x_233 - $__internal_2_$__cuda_sm10x_tcgen05_guardrail_trap_unallocated_columns_being_dealloced)
$__internal_2_$__cuda_sm10x_tcgen05_guardrail_trap_unallocated_columns_being_dealloced:
[----:B------:R-:W-:Y:S05]  /*9a40*/  BPT.TRAP 0x1 ;  /* 0x000000040000795c */ /* 0x000fea0000300000 */
[----:B------:R-:W-:-:S04]  /*9a50*/  HFMA2 R3, -RZ, RZ, 0, 0 ;  /* 0x00000000ff037431 */ /* 0x000fc800000001ff */
[----:B------:R-:W-:Y:S05]  /*9a60*/  RET.REL.NODEC R2 `(_ZN7cutlass13device_kernelINS_4gemm6kernel13GemmUniversalIN4cute5tupleIJiiiiEEENS1_10collective13CollectiveMmaINS1_35MainloopSm100TmaUmmaWarpSpecializedILi34ELi2ELi4ENS5_IJNS4_1CILi1EEESB_SB_EEEEENS5_IJNSA_ILi64EEENSA_ILi128EEENSA_ILi32EEEEEENS_12float_e4m3_tENS5_IJlSB_lEEESI_SJ_NS4_8TiledMMAINS4_8MMA_AtomIJNS4_10MMA_TraitsINS4_19SM100_MMA_F8F6F4_SSEJSI_SI_fSE_SF_NS4_17integral_constantINS4_4UMMA5MajorELSQ_0EEESR_NSO_INSP_7ScaleInELSS_0EEEST_EEEEEENS4_6LayoutISC_NS5_IJNSA_ILi0EEESX_SX_EEEEENS5_IJNS4_10UnderscoreES10_S10_EEEEENS4_13SM90_TMA_LOADENS4_14ComposedLayoutINS4_7SwizzleILi1ELi4ELi3EEENS4_18smem_ptr_flag_bitsILi8EEENSW_INS5_IJNSA_ILi8EEESG_EEENS5_IJSG_SB_EEEEEEEvNS4_8identityES13_S1D_vS1E_EENS_8epilogue10collective18CollectiveEpilogueINS1G_23Sm100TmaWarpSpecializedILi2ELi2ELi32ELb0ELb0EEEJSH_NS5_IJNSW_ISE_SB_EES1L_EEESI_SJ_SI_SJ_NS1G_6fusion15FusionCallbacksIS1K_NS1N_17LinearCombinationISI_fSI_fLNS_15FloatRoundStyleE2EEESH_S1M_JEEENS4_5SM1004TMEM4LOAD26SM100_TMEM_LOAD_16dp32b32xES13_NS14_INS15_ILi2ELi4ELi3EEES18_NSW_INS5_IJS19_SE_EEENS5_IJSE_SB_EEEEEEENS4_39AutoVectorizingCopyWithAssumedAlignmentILi128EEENS4_14SM90_TMA_STOREES21_S23_S23_EEEvvEEEEvNT_6ParamsE) ;  /* 0xffffff6402647950 */ /* 0x000fea0003c3ffff */
.L_x_232:
[----:B------:R-:W-:-:S00]  /*9a70*/  BRA `(.L_x_232) ;  /* 0xfffffffc00fc7947 */ /* 0x000fc0000383ffff */
[----:B------:R-:W-:-:S00]  /*9a80*/  NOP ;  /* 0x0000000000007918 */ /* 0x000fc00000000000 */
[----:B------:R-:W-:-:S00]  /*9a90*/  NOP ;  /* 0x0000000000007918 */ /* 0x000fc00000000000 */
[----:B------:R-:W-:-:S00]  /*9aa0*/  NOP ;  /* 0x0000000000007918 */ /* 0x000fc00000000000 */
[----:B------:R-:W-:-:S00]  /*9ab0*/  NOP ;  /* 0x0000000000007918 */ /* 0x000fc00000000000 */
[----:B------:R-:W-:-:S00]  /*9ac0*/  NOP ;  /* 0x0000000000007918 */ /* 0x000fc00000000000 */
[----:B------:R-:W-:-:S00]  /*9ad0*/  NOP ;  /* 0x0000000000007918 */ /* 0x000fc00000000000 */
[----:B------:R-:W-:-:S00]  /*9ae0*/  NOP ;  /* 0x0000000000007918 */ /* 0x000fc00000000000 */
[----:B------:R-:W-:-:S00]  /*9af0*/  NOP ;  /* 0x0000000000007918 */ /* 0x000fc00000000000 */
.L_x_233:


//--------------------- .nv.global.init           --------------------------
	.section	.nv.global.init,"aw",@progbits
.nv.global.init:
	.type		$str$27,@object
	.size		$str$27,($str$28 - $str$27)
$str$27:
        /*0000*/ 	.byte	0x28, 0x61, 0x64, 0x64, 0x72, 0x65, 0x73, 0x73, 0x20, 0x26, 0x20, 0x6d, 0x61, 0x73, 0x6b, 0x29
        /*0010*/ 	.byte	0x20, 0x3d, 0x3d, 0x20, 0x30, 0x00
	.type		$str$28,@object
	.size		$str$28,($str$26 - $str$28)
$str$28:
        /*0016*/ 	.byte	0x2f, 0x74, 0x6d, 0x70, 0x2f, 0x63, 0x75, 0x74, 0x6c, 0x61, 0x73, 0x73, 0x5f, 0x73, 0x77, 0x65
        /*0026*/ 	.byte	0x65, 0x70, 0x5f, 0x73, 0x72, 0x63, 0x2f, 0x69, 0x6e, 0x63, 0x6c, 0x75, 0x64, 0x65, 0x2f, 0x63
        /*0036*/ 	.byte	0x75, 0x74, 0x65, 0x2f, 0x70, 0x6f, 0x69, 0x6e, 0x74, 0x65, 0x72, 0x5f, 0x66, 0x6c, 0x61, 0x67
        /*0046*/ 	.byte	0x67, 0x65, 0x64, 0x2e, 0x68, 0x70, 0x70, 0x00
	.type		$str$26,@object
	.size		$str$26,($str$25 - $str$26)
$str$26:
        /*004e*/ 	.byte	0x2f, 0x74, 0x6d, 0x70, 0x2f, 0x63, 0x75, 0x74, 0x6c, 0x61, 0x73, 0x73, 0x5f, 0x73, 0x77, 0x65
        /*005e*/ 	.byte	0x65, 0x70, 0x5f, 0x73, 0x72, 0x63, 0x2f, 0x69, 0x6e, 0x63, 0x6c, 0x75, 0x64, 0x65, 0x2f, 0x63
        /*006e*/ 	.byte	0x75, 0x74, 0x65, 0x2f, 0x61, 0x74, 0x6f, 0x6d, 0x2f, 0x63, 0x6f, 0x70, 0x79, 0x5f, 0x74, 0x72
        /*007e*/ 	.byte	0x61, 0x69, 0x74, 0x73, 0x5f, 0x73, 0x6d, 0x31, 0x30, 0x30, 0x2e, 0x68, 0x70, 0x70, 0x00
	.type		$str$25,@object
	.size		$str$25,(__unnamed_1 - $str$25)
$str$25:
        /*008d*/ 	.byte	0x28, 0x28, 0x75, 0x69, 0x6e, 0x74, 0x33, 0x32, 0x5f, 0x74, 0x28, 0x74, 0x68, 0x72, 0x65, 0x61
        /*009d*/ 	.byte	0x64, 0x49, 0x64, 0x78, 0x2e, 0x78, 0x29, 0x20, 0x2f, 0x20, 0x33, 0x32, 0x29, 0x20, 0x25, 0x20
        /*00ad*/ 	.byte	0x34, 0x29, 0x20, 0x3d, 0x3d, 0x20, 0x28, 0x28, 0x28, 0x74, 0x6d, 0x65, 0x6d, 0x5f, 0x61, 0x64
        /*00bd*/ 	.byte	0x64, 0x72, 0x20, 0x3e, 0x3e, 0x20, 0x31, 0x36, 0x29, 0x20, 0x2f, 0x20, 0x33, 0x32, 0x29, 0x20
        /*00cd*/ 	.byte	0x25, 0x20, 0x34, 0x29, 0x00
	.type		__unnamed_1,@object
	.size		__unnamed_1,(__unnamed_2 - __unnamed_1)
__unnamed_1:
        /*00d2*/ 	.byte	0x61, 0x75, 0x74, 0x6f, 0x20, 0x63, 0x75, 0x74, 0x65, 0x3a, 0x3a, 0x61, 0x73, 0x5f, 0x70, 0x6f
        /* <DEDUP_REMOVED lines=24> */
        /*0262*/ 	.byte	0x3c, 0x34, 0x30, 0x39, 0x36, 0x3e, 0x3e, 0x3e, 0x3e, 0x5d, 0x00
	.type		__unnamed_2,@object
	.size		__unnamed_2,(.L_2 - __unnamed_2)
__unnamed_2:
        /* <DEDUP_REMOVED lines=40> */
        /*04ed*/ 	.byte	0x74, 0x65, 0x3a, 0x3a, 0x43, 0x3c, 0x30, 0x3e, 0x3e, 0x3e, 0x3e, 0x5d, 0x00
.L_2:


//--------------------- .nv.shared._ZN7cutlass13device_kernelINS_4gemm6kernel13GemmUniversalIN4cute5tupleIJiiiiEEENS1_10collective13CollectiveMmaINS1_35MainloopSm100TmaUmmaWarpSpecializedILi34ELi2ELi4ENS5_IJNS4_1CILi1EEESB_SB_EEEEENS5_IJNSA_ILi64EEENSA_ILi128EEENSA_ILi32EEEEEENS_12float_e4m3_tENS5_IJlSB_lEEESI_SJ_NS4_8TiledMMAINS4_8MMA_AtomIJNS4_10MMA_TraitsINS4_19SM100_MMA_F8F6F4_SSEJSI_SI_fSE_SF_NS4_17integral_constantINS4_4UMMA5MajorELSQ_0EEESR_NSO_INSP_7ScaleInELSS_0EEEST_EEEEEENS4_6LayoutISC_NS5_IJNSA_ILi0EEESX_SX_EEEEENS5_IJNS4_10UnderscoreES10_S10_EEEEENS4_13SM90_TMA_LOADENS4_14ComposedLayoutINS4_7SwizzleILi1ELi4ELi3EEENS4_18smem_ptr_flag_bitsILi8EEENSW_INS5_IJNSA_ILi8EEESG_EEENS5_IJSG_SB_EEEEEEEvNS4_8identityES13_S1D_vS1E_EENS_8epilogue10collective18CollectiveEpilogueINS1G_23Sm100TmaWarpSpecializedILi2ELi2ELi32ELb0ELb0EEEJSH_NS5_IJNSW_ISE_SB_EES1L_EEESI_SJ_SI_SJ_NS1G_6fusion15FusionCallbacksIS1K_NS1N_17LinearCombinationISI_fSI_fLNS_15FloatRoundStyleE2EEESH_S1M_JEEENS4_5SM1004TMEM4LOAD26SM100_TMEM_LOAD_16dp32b32xES13_NS14_INS15_ILi2ELi4ELi3EEES18_NSW_INS5_IJS19_SE_EEENS5_IJSE_SB_EEEEEEENS4_39AutoVectorizingCopyWithAssumedAlignmentILi128EEENS4_14SM90_TMA_STOREES21_S23_S23_EEEvvEEEEvNT_6ParamsE --------------------------
	.section	.nv.shared._ZN7cutlass13device_kernelINS_4gemm6kernel13GemmUniversalIN4cute5tupleIJiiiiEEENS1_10collective13CollectiveMmaINS1_35MainloopSm100TmaUmmaWarpSpecializedILi34ELi2ELi4ENS5_IJNS4_1CILi1EEESB_SB_EEEEENS5_IJNSA_ILi64EEENSA_ILi128EEENSA_ILi32EEEEEENS_12float_e4m3_tENS5_IJlSB_lEEESI_SJ_NS4_8TiledMMAINS4_8MMA_AtomIJNS4_10MMA_TraitsINS4_19SM100_MMA_F8F6F4_SSEJSI_SI_fSE_SF_NS4_17integral_constantINS4_4UMMA5MajorELSQ_0EEESR_NSO_INSP_7ScaleInELSS_0EEEST_EEEEEENS4_6LayoutISC_NS5_IJNSA_ILi0EEESX_SX_EEEEENS5_IJNS4_10UnderscoreES10_S10_EEEEENS4_13SM90_TMA_LOADENS4_14ComposedLayoutINS4_7SwizzleILi1ELi4ELi3EEENS4_18smem_ptr_flag_bitsILi8EEENSW_INS5_IJNSA_ILi8EEESG_EEENS5_IJSG_SB_EEEEEEEvNS4_8identityES13_S1D_vS1E_EENS_8epilogue10collective18CollectiveEpilogueINS1G_23Sm100TmaWarpSpecializedILi2ELi2ELi32ELb0ELb0EEEJSH_NS5_IJNSW_ISE_SB_EES1L_EEESI_SJ_SI_SJ_NS1G_6fusion15FusionCallbacksIS1K_NS1N_17LinearCombinationISI_fSI_fLNS_15FloatRoundStyleE2EEESH_S1M_JEEENS4_5SM1004TMEM4LOAD26SM100_TMEM_LOAD_16dp32b32xES13_NS14_INS15_ILi2ELi4ELi3EEES18_NSW_INS5_IJS19_SE_EEENS5_IJSE_SB_EEEEEEENS4_39AutoVectorizingCopyWithAssumedAlignmentILi128EEENS4_14SM90_TMA_STOREES21_S23_S23_EEEvvEEEEvNT_6ParamsE,"aw",@nobits
	.sectionflags	@""
	.align	16
	.zero		1024


//--------------------- .nv.shared.reserved.0     --------------------------
	.section	.nv.shared.reserved.0,"aw",@nobits
	.weak		__nv_reservedSMEM_offset_0_alias
	.size		__nv_reservedSMEM_offset_0_alias, 0, 64
	.other		__nv_reservedSMEM_offset_0_alias,@"STO_CUDA_RESERVED_SHARED STV_DEFAULT"
__nv_reservedSMEM_offset_0_alias:
	.zero		0
.nv.shared.reserved.0:
	.zero		64
	.weak		__nv_reservedSMEM_tcgen05_partition
	.type		__nv_reservedSMEM_tcgen05_partition,@object
	.size		__nv_reservedSMEM_tcgen05_partition,(.L_0 - __nv_reservedSMEM_tcgen05_partition)
__nv_reservedSMEM_tcgen05_partition:
	.zero		32
.L_0:


//--------------------- .nv.global                --------------------------
	.section	.nv.global,"aw",@nobits
.nv.global:
	.type		_ZN40_INTERNAL_4385b0fa_4_k_cu_d4f5e7ec_289864cute1_E,@object
	.size		_ZN40_INTERNAL_4385b0fa_4_k_cu_d4f5e7ec_289864cute1_E,(_ZN40_INTERNAL_4385b0fa_4_k_cu_d4f5e7ec_289864cuda3std3__45__cpo6cbeginE - _ZN40_INTERNAL_4385b0fa_4_k_cu_d4f5e7ec_289864cute1_E)
_ZN40_INTERNAL_4385b0fa_4_k_cu_d4f5e7ec_289864cute1_E:
	.zero		1
	.type		_ZN40_INTERNAL_4385b0fa_4_k_cu_d4f5e7ec_289864cuda3std3__45__cpo6cbeginE,@object
	.size		_ZN40_INTERNAL_4385b0fa_4_k_cu_d4f5e7ec_289864cuda3std3__45__cpo6cbeginE,(_ZN40_INTERNAL_4385b0fa_4_k_cu_d4f5e7ec_289864cuda3std3__48in_placeE - _ZN40_INTERNAL_4385b0fa_4_k_cu_d4f5e7ec_289864cuda3std3__45__cpo6cbeginE)
_ZN40_INTERNAL_4385b0fa_4_k_cu_d4f5e7ec_289864cuda3std3__45__cpo6cbeginE:
	.zero		1
	.type		_ZN40_INTERNAL_4385b0fa_4_k_cu_d4f5e7ec_289864cuda3std3__48in_placeE,@object
	.size		_ZN40_INTERNAL_4385b0fa_4_k_cu_d4f5e7ec_289864cuda3std3__48in_placeE,(_ZN40_INTERNAL_4385b0fa_4_k_cu_d4f5e7ec_289864cuda3std6ranges3__45__cpo9iter_moveE - _ZN40_INTERNAL_4385b0fa_4_k_cu_d4f5e7ec_289864cuda3std3__48in_placeE)
_ZN40_INTERNAL_4385b0fa_4_k_cu_d4f5e7ec_289864cuda3std3__48in_placeE:
	.zero		1
	.type		_ZN40_INTERNAL_4385b0fa_4_k_cu_d4f5e7ec_289864cuda3std6ranges3__45__cpo9iter_moveE,@object
	.size		_ZN40_INTERNAL_4385b0fa_4_k_cu_d4f5e7ec_289864cuda3std6ranges3__45__cpo9iter_moveE,(_ZN40_INTERNAL_4385b0fa_4_k_cu_d4f5e7ec_289864cuda3std3__45__cpo5beginE - _ZN40_INTERNAL_4385b0fa_4_k_cu_d4f5e7ec_289864cuda3std6ranges3__45__cpo9iter_moveE)
_ZN40_INTERNAL_4385b0fa_4_k_cu_d4f5e7ec_289864cuda3std6ranges3__45__cpo9iter_moveE:
	.zero		1
	.type		_ZN40_INTERNAL_4385b0fa_4_k_cu_d4f5e7ec_289864cuda3std3__45__cpo5beginE,@object
	.size		_ZN40_INTERNAL_4385b0fa_4_k_cu_d4f5e7ec_289864cuda3std3__45__cpo5beginE,(_ZN40_INTERNAL_4385b0fa_4_k_cu_d4f5e7ec_289864cuda3std3__442_GLOBAL__N__4385b0fa_4_k_cu_d4f5e7ec_289866ignoreE - _ZN40_INTERNAL_4385b0fa_4_k_cu_d4f5e7ec_289864cuda3std3__45__cpo5beginE)
_ZN40_INTERNAL_4385b0fa_4_k_cu_d4f5e7ec_289864cuda3std3__45__cpo5beginE:
	.zero		1
	.type		_ZN40_INTERNAL_4385b0fa_4_k_cu_d4f5e7ec_289864cuda3std3__442_GLOBAL__N__4385b0fa_4_k_cu_d4f5e7ec_289866ignoreE,@object
	.size		_ZN40_INTERNAL_4385b0fa_4_k_cu_d4f5e7ec_289864cuda3std3__442_GLOBAL__N__4385b0fa_4_k_cu_d4f5e7ec_289866ignoreE,(_ZN40_INTERNAL_4385b0fa_4_k_cu_d4f5e7ec_289864cute7productE - _ZN40_INTERNAL_4385b0fa_4_k_cu_d4f5e7ec_289864cuda3std3__442_GLOBAL__N__4385b0fa_4_k_cu_d4f5e7ec_289866ignoreE)
_ZN40_INTERNAL_4385b0fa_4_k_cu_d4f5e7ec_289864cuda3std3__442_GLOBAL__N__4385b0fa_4_k_cu_d4f5e7ec_289866ignoreE:
	.zero		1
	.type		_ZN40_INTERNAL_4385b0fa_4_k_cu_d4f5e7ec_289864cute7productE,@object
	.size		_ZN40_INTERNAL_4385b0fa_4_k_cu_d4f5e7ec_289864cute7productE,(_ZN40_INTERNAL_4385b0fa_4_k_cu_d4f5e7ec_289864cuda3std3__45__cpo3endE - _ZN40_INTERNAL_4385b0fa_4_k_cu_d4f5e7ec_289864cute7productE)
_ZN40_INTERNAL_4385b0fa_4_k_cu_d4f5e7ec_289864cute7productE:
	.zero		1
	.type		_ZN40_INTERNAL_4385b0fa_4_k_cu_d4f5e7ec_289864cuda3std3__45__cpo3endE,@object
	.size		_ZN40_INTERNAL_4385b0fa_4_k_cu_d4f5e7ec_289864cuda3std3__45__cpo3endE,(_ZN40_INTERNAL_4385b0fa_4_k_cu_d4f5e7ec_289864cuda3std3__419piecewise_constructE - _ZN40_INTERNAL_4385b0fa_4_k_cu_d4f5e7ec_289864cuda3std3__45__cpo3endE)
_ZN40_INTERNAL_4385b0fa_4_k_cu_d4f5e7ec_289864cuda3std3__45__cpo3endE:
	.zero		1
	.type		_ZN40_INTERNAL_4385b0fa_4_k_cu_d4f5e7ec_289864cuda3std3__419piecewise_constructE,@object
	.size		_ZN40_INTERNAL_4385b0fa_4_k_cu_d4f5e7ec_289864cuda3std3__419piecewise_constructE,(_ZN40_INTERNAL_4385b0fa_4_k_cu_d4f5e7ec_289864cuda3std3__45__cpo4cendE - _ZN40_INTERNAL_4385b0fa_4_k_cu_d4f5e7ec_289864cuda3std3__419piecewise_constructE)
_ZN40_INTERNAL_4385b0fa_4_k_cu_d4f5e7ec_289864cuda3std3__419piecewise_constructE:
	.zero		1
	.type		_ZN40_INTERNAL_4385b0fa_4_k_cu_d4f5e7ec_289864cuda3std3__45__cpo4cendE,@object
	.size		_ZN40_INTERNAL_4385b0fa_4_k_cu_d4f5e7ec_289864cuda3std3__45__cpo4cendE,(_ZN40_INTERNAL_4385b0fa_4_k_cu_d4f5e7ec_289864cuda3std6ranges3__45__cpo4swapE - _ZN40_INTERNAL_4385b0fa_4_k_cu_d4f5e7ec_289864cuda3std3__45__cpo4cendE)
_ZN40_INTERNAL_4385b0fa_4_k_cu_d4f5e7ec_289864cuda3std3__45__cpo4cendE:
	.zero		1
	.type		_ZN40_INTERNAL_4385b0fa_4_k_cu_d4f5e7ec_289864cuda3std6ranges3__45__cpo4swapE,@object
	.size		_ZN40_INTERNAL_4385b0fa_4_k_cu_d4f5e7ec_289864cuda3std6ranges3__45__cpo4swapE,(.L_10 - _ZN40_INTERNAL_4385b0fa_4_k_cu_d4f5e7ec_289864cuda3std6ranges3__45__cpo4swapE)
_ZN40_INTERNAL_4385b0fa_4_k_cu_d4f5e7ec_289864cuda3std6ranges3__45__cpo4swapE:
	.zero		1
.L_10:


//--------------------- .nv.constant0._ZN7cutlass13device_kernelINS_4gemm6kernel13GemmUniversalIN4cute5tupleIJiiiiEEENS1_10collective13CollectiveMmaINS1_35MainloopSm100TmaUmmaWarpSpecializedILi34ELi2ELi4ENS5_IJNS4_1CILi1EEESB_SB_EEEEENS5_IJNSA_ILi64EEENSA_ILi128EEENSA_ILi32EEEEEENS_12float_e4m3_tENS5_IJlSB_lEEESI_SJ_NS4_8TiledMMAINS4_8MMA_AtomIJNS4_10MMA_TraitsINS4_19SM100_MMA_F8F6F4_SSEJSI_SI_fSE_SF_NS4_17integral_constantINS4_4UMMA5MajorELSQ_0EEESR_NSO_INSP_7ScaleInELSS_0EEEST_EEEEEENS4_6LayoutISC_NS5_IJNSA_ILi0EEESX_SX_EEEEENS5_IJNS4_10UnderscoreES10_S10_EEEEENS4_13SM90_TMA_LOADENS4_14ComposedLayoutINS4_7SwizzleILi1ELi4ELi3EEENS4_18smem_ptr_flag_bitsILi8EEENSW_INS5_IJNSA_ILi8EEESG_EEENS5_IJSG_SB_EEEEEEEvNS4_8identityES13_S1D_vS1E_EENS_8epilogue10collective18CollectiveEpilogueINS1G_23Sm100TmaWarpSpecializedILi2ELi2ELi32ELb0ELb0EEEJSH_NS5_IJNSW_ISE_SB_EES1L_EEESI_SJ_SI_SJ_NS1G_6fusion15FusionCallbacksIS1K_NS1N_17LinearCombinationISI_fSI_fLNS_15FloatRoundStyleE2EEESH_S1M_JEEENS4_5SM1004TMEM4LOAD26SM100_TMEM_LOAD_16dp32b32xES13_NS14_INS15_ILi2ELi4ELi3EEES18_NSW_INS5_IJS19_SE_EEENS5_IJSE_SB_EEEEEEENS4_39AutoVectorizingCopyWithAssumedAlignmentILi128EEENS4_14SM90_TMA_STOREES21_S23_S23_EEEvvEEEEvNT_6ParamsE --------------------------
	.section	.nv.constant0._ZN7cutlass13device_kernelINS_4gemm6kernel13GemmUniversalIN4cute5tupleIJiiiiEEENS1_10collective13CollectiveMmaINS1_35MainloopSm100TmaUmmaWarpSpecializedILi34ELi2ELi4ENS5_IJNS4_1CILi1EEESB_SB_EEEEENS5_IJNSA_ILi64EEENSA_ILi128EEENSA_ILi32EEEEEENS_12float_e4m3_tENS5_IJlSB_lEEESI_SJ_NS4_8TiledMMAINS4_8MMA_AtomIJNS4_10MMA_TraitsINS4_19SM100_MMA_F8F6F4_SSEJSI_SI_fSE_SF_NS4_17integral_constantINS4_4UMMA5MajorELSQ_0EEESR_NSO_INSP_7ScaleInELSS_0EEEST_EEEEEENS4_6LayoutISC_NS5_IJNSA_ILi0EEESX_SX_EEEEENS5_IJNS4_10UnderscoreES10_S10_EEEEENS4_13SM90_TMA_LOADENS4_14ComposedLayoutINS4_7SwizzleILi1ELi4ELi3EEENS4_18smem_ptr_flag_bitsILi8EEENSW_INS5_IJNSA_ILi8EEESG_EEENS5_IJSG_SB_EEEEEEEvNS4_8identityES13_S1D_vS1E_EENS_8epilogue10collective18CollectiveEpilogueINS1G_23Sm100TmaWarpSpecializedILi2ELi2ELi32ELb0ELb0EEEJSH_NS5_IJNSW_ISE_SB_EES1L_EEESI_SJ_SI_SJ_NS1G_6fusion15FusionCallbacksIS1K_NS1N_17LinearCombinationISI_fSI_fLNS_15FloatRoundStyleE2EEESH_S1M_JEEENS4_5SM1004TMEM4LOAD26SM100_TMEM_LOAD_16dp32b32xES13_NS14_INS15_ILi2ELi4ELi3EEES18_NSW_INS5_IJS19_SE_EEENS5_IJSE_SB_EEEEEEENS4_39AutoVectorizingCopyWithAssumedAlignmentILi128EEENS4_14SM90_TMA_STOREES21_S23_S23_EEEvvEEEEvNT_6ParamsE,"a",@progbits
	.sectionflags	@""
	.align	4
.nv.constant0._ZN7cutlass13device_kernelINS_4gemm6kernel13GemmUniversalIN4cute5tupleIJiiiiEEENS1_10collective13CollectiveMmaINS1_35MainloopSm100TmaUmmaWarpSpecializedILi34ELi2ELi4ENS5_IJNS4_1CILi1EEESB_SB_EEEEENS5_IJNSA_ILi64EEENSA_ILi128EEENSA_ILi32EEEEEENS_12float_e4m3_tENS5_IJlSB_lEEESI_SJ_NS4_8TiledMMAINS4_8MMA_AtomIJNS4_10MMA_TraitsINS4_19SM100_MMA_F8F6F4_SSEJSI_SI_fSE_SF_NS4_17integral_constantINS4_4UMMA5MajorELSQ_0EEESR_NSO_INSP_7ScaleInELSS_0EEEST_EEEEEENS4_6LayoutISC_NS5_IJNSA_ILi0EEESX_SX_EEEEENS5_IJNS4_10UnderscoreES10_S10_EEEEENS4_13SM90_TMA_LOADENS4_14ComposedLayoutINS4_7SwizzleILi1ELi4ELi3EEENS4_18smem_ptr_flag_bitsILi8EEENSW_INS5_IJNSA_ILi8EEESG_EEENS5_IJSG_SB_EEEEEEEvNS4_8identityES13_S1D_vS1E_EENS_8epilogue10collective18CollectiveEpilogueINS1G_23Sm100TmaWarpSpecializedILi2ELi2ELi32ELb0ELb0EEEJSH_NS5_IJNSW_ISE_SB_EES1L_EEESI_SJ_SI_SJ_NS1G_6fusion15FusionCallbacksIS1K_NS1N_17LinearCombinationISI_fSI_fLNS_15FloatRoundStyleE2EEESH_S1M_JEEENS4_5SM1004TMEM4LOAD26SM100_TMEM_LOAD_16dp32b32xES13_NS14_INS15_ILi2ELi4ELi3EEES18_NSW_INS5_IJS19_SE_EEENS5_IJSE_SB_EEEEEEENS4_39AutoVectorizingCopyWithAssumedAlignmentILi128EEENS4_14SM90_TMA_STOREES21_S23_S23_EEEvvEEEEvNT_6ParamsE:
	.zero		2944


//--------------------- SYMBOLS --------------------------

	.type		.nv.reservedSmem.offset0,@object
	.size		.nv.reservedSmem.offset0,0x4
	.type		.nv.reservedSmem.cap,@object
	.size		.nv.reservedSmem.cap,0x4
	.type		__assertfail,@function
